	.headerflags	@"EF_CUDA_TEXMODE_UNIFIED EF_CUDA_64BIT_ADDRESS EF_CUDA_SM89 EF_CUDA_VIRTUAL_SM(EF_CUDA_SM89)"
	.elftype	@"ET_EXEC"


//--------------------- .nv.info                  --------------------------
	.section	.nv.info,"",@"SHT_CUDA_INFO"
	.align	4


	//----- nvinfo : EIATTR_REGCOUNT
	.align		4
        /*0000*/ 	.byte	0x04, 0x2f
        /*0002*/ 	.short	(.L_2 - .L_1)
	.align		4
.L_1:
        /*0004*/ 	.word	index@(triton__0d1d2d3d4d5d6d7d8d9d10d11de12de)
        /*0008*/ 	.word	0x00000028


	//----- nvinfo : EIATTR_MAX_STACK_SIZE
	.align		4
.L_2:
        /*000c*/ 	.byte	0x04, 0x23
        /*000e*/ 	.short	(.L_4 - .L_3)
	.align		4
.L_3:
        /*0010*/ 	.word	index@(triton__0d1d2d3d4d5d6d7d8d9d10d11de12de)
        /*0014*/ 	.word	0x00000000


	//----- nvinfo : EIATTR_MIN_STACK_SIZE
	.align		4
.L_4:
        /*0018*/ 	.byte	0x04, 0x12
        /*001a*/ 	.short	(.L_6 - .L_5)
	.align		4
.L_5:
        /*001c*/ 	.word	index@(triton__0d1d2d3d4d5d6d7d8d9d10d11de12de)
        /*0020*/ 	.word	0x00000000


	//----- nvinfo : EIATTR_FRAME_SIZE
	.align		4
.L_6:
        /*0024*/ 	.byte	0x04, 0x11
        /*0026*/ 	.short	(.L_8 - .L_7)
	.align		4
.L_7:
        /*0028*/ 	.word	index@(triton__0d1d2d3d4d5d6d7d8d9d10d11de12de)
        /*002c*/ 	.word	0x00000000
.L_8:


//--------------------- .nv.info.triton__0d1d2d3d4d5d6d7d8d9d10d11de12de --------------------------
	.section	.nv.info.triton__0d1d2d3d4d5d6d7d8d9d10d11de12de,"",@"SHT_CUDA_INFO"
	.align	4


	//----- nvinfo : EIATTR_CUDA_API_VERSION
	.align		4
        /*0000*/ 	.byte	0x04, 0x37
        /*0002*/ 	.short	(.L_10 - .L_9)
.L_9:
        /*0004*/ 	.word	0x0000007b


	//----- nvinfo : EIATTR_PARAM_CBANK
	.align		4
.L_10:
        /*0008*/ 	.byte	0x04, 0x0a
        /*000a*/ 	.short	(.L_12 - .L_11)
	.align		4
.L_11:
        /*000c*/ 	.word	index@(.nv.constant0.triton__0d1d2d3d4d5d6d7d8d9d10d11de12de)
        /*0010*/ 	.short	0x0160
        /*0012*/ 	.short	0x0060


	//----- nvinfo : EIATTR_CBANK_PARAM_SIZE
	.align		4
.L_12:
        /*0014*/ 	.byte	0x03, 0x19
        /*0016*/ 	.short	0x0060


	//----- nvinfo : EIATTR_KPARAM_INFO
	.align		4
        /*0018*/ 	.byte	0x04, 0x17
        /*001a*/ 	.short	(.L_14 - .L_13)
.L_13:
        /*001c*/ 	.word	0x00000000
        /*0020*/ 	.short	0x000c
        /*0022*/ 	.short	0x005c
        /*0024*/ 	.byte	0x00, 0xf0, 0x11, 0x00


	//----- nvinfo : EIATTR_KPARAM_INFO
	.align		4
.L_14:
        /*0028*/ 	.byte	0x04, 0x17
        /*002a*/ 	.short	(.L_16 - .L_15)
.L_15:
        /*002c*/ 	.word	0x00000000
        /*0030*/ 	.short	0x000b
        /*0032*/ 	.short	0x0058
        /*0034*/ 	.byte	0x00, 0xf0, 0x11, 0x00


	//----- nvinfo : EIATTR_KPARAM_INFO
	.align		4
.L_16:
        /*0038*/ 	.byte	0x04, 0x17
        /*003a*/ 	.short	(.L_18 - .L_17)
.L_17:
        /*003c*/ 	.word	0x00000000
        /*0040*/ 	.short	0x000a
        /*0042*/ 	.short	0x0050
        /*0044*/ 	.byte	0x00, 0xf0, 0x21, 0x00


	//----- nvinfo : EIATTR_KPARAM_INFO
	.align		4
.L_18:
        /*0048*/ 	.byte	0x04, 0x17
        /*004a*/ 	.short	(.L_20 - .L_19)
.L_19:
        /*004c*/ 	.word	0x00000000
        /*0050*/ 	.short	0x0009
        /*0052*/ 	.short	0x0048
        /*0054*/ 	.byte	0x00, 0xf0, 0x21, 0x00


	//----- nvinfo : EIATTR_KPARAM_INFO
	.align		4
.L_20:
        /*0058*/ 	.byte	0x04, 0x17
        /*005a*/ 	.short	(.L_22 - .L_21)
.L_21:
        /*005c*/ 	.word	0x00000000
        /*0060*/ 	.short	0x0008
        /*0062*/ 	.short	0x0040
        /*0064*/ 	.byte	0x00, 0xf0, 0x21, 0x00


	//----- nvinfo : EIATTR_KPARAM_INFO
	.align		4
.L_22:
        /*0068*/ 	.byte	0x04, 0x17
        /*006a*/ 	.short	(.L_24 - .L_23)
.L_23:
        /*006c*/ 	.word	0x00000000
        /*0070*/ 	.short	0x0007
        /*0072*/ 	.short	0x0038
        /*0074*/ 	.byte	0x00, 0xf0, 0x21, 0x00


	//----- nvinfo : EIATTR_KPARAM_INFO
	.align		4
.L_24:
        /*0078*/ 	.byte	0x04, 0x17
        /*007a*/ 	.short	(.L_26 - .L_25)
.L_25:
        /*007c*/ 	.word	0x00000000
        /*0080*/ 	.short	0x0006
        /*0082*/ 	.short	0x0030
        /*0084*/ 	.byte	0x00, 0xf0, 0x21, 0x00


	//----- nvinfo : EIATTR_KPARAM_INFO
	.align		4
.L_26:
        /*0088*/ 	.byte	0x04, 0x17
        /*008a*/ 	.short	(.L_28 - .L_27)
.L_27:
        /*008c*/ 	.word	0x00000000
        /*0090*/ 	.short	0x0005
        /*0092*/ 	.short	0x0028
        /*0094*/ 	.byte	0x00, 0xf0, 0x21, 0x00


	//----- nvinfo : EIATTR_KPARAM_INFO
	.align		4
.L_28:
        /*0098*/ 	.byte	0x04, 0x17
        /*009a*/ 	.short	(.L_30 - .L_29)
.L_29:
        /*009c*/ 	.word	0x00000000
        /*00a0*/ 	.short	0x0004
        /*00a2*/ 	.short	0x0020
        /*00a4*/ 	.byte	0x00, 0xf0, 0x21, 0x00


	//----- nvinfo : EIATTR_KPARAM_INFO
	.align		4
.L_30:
        /*00a8*/ 	.byte	0x04, 0x17
        /*00aa*/ 	.short	(.L_32 - .L_31)
.L_31:
        /*00ac*/ 	.word	0x00000000
        /*00b0*/ 	.short	0x0003
        /*00b2*/ 	.short	0x0018
        /*00b4*/ 	.byte	0x00, 0xf0, 0x21, 0x00


	//----- nvinfo : EIATTR_KPARAM_INFO
	.align		4
.L_32:
        /*00b8*/ 	.byte	0x04, 0x17
        /*00ba*/ 	.short	(.L_34 - .L_33)
.L_33:
        /*00bc*/ 	.word	0x00000000
        /*00c0*/ 	.short	0x0002
        /*00c2*/ 	.short	0x0010
        /*00c4*/ 	.byte	0x00, 0xf0, 0x21, 0x00


	//----- nvinfo : EIATTR_KPARAM_INFO
	.align		4
.L_34:
        /*00c8*/ 	.byte	0x04, 0x17
        /*00ca*/ 	.short	(.L_36 - .L_35)
.L_35:
        /*00cc*/ 	.word	0x00000000
        /*00d0*/ 	.short	0x0001
        /*00d2*/ 	.short	0x0008
        /*00d4*/ 	.byte	0x00, 0xf0, 0x21, 0x00


	//----- nvinfo : EIATTR_KPARAM_INFO
	.align		4
.L_36:
        /*00d8*/ 	.byte	0x04, 0x17
        /*00da*/ 	.short	(.L_38 - .L_37)
.L_37:
        /*00dc*/ 	.word	0x00000000
        /*00e0*/ 	.short	0x0000
        /*00e2*/ 	.short	0x0000
        /*00e4*/ 	.byte	0x00, 0xf0, 0x21, 0x00


	//----- nvinfo : EIATTR_MAXREG_COUNT
	.align		4
.L_38:
        /*00e8*/ 	.byte	0x03, 0x1b
        /*00ea*/ 	.short	0x00ff


	//----- nvinfo : EIATTR_COOP_GROUP_MASK_REGIDS
	.align		4
        /*00ec*/ 	.byte	0x04, 0x29
        /*00ee*/ 	.short	(.L_40 - .L_39)


	//   ....[0]....
.L_39:
        /*00f0*/ 	.word	0xffffffff


	//   ....[1]....
        /*00f4*/ 	.word	0xffffffff


	//   ....[2]....
        /*00f8*/ 	.word	0xffffffff


	//   ....[3]....
        /*00fc*/ 	.word	0xffffffff


	//   ....[4]....
        /*0100*/ 	.word	0xffffffff


	//   ....[5]....
        /*0104*/ 	.word	0xffffffff


	//   ....[6]....
        /*0108*/ 	.word	0xffffffff


	//   ....[7]....
        /*010c*/ 	.word	0xffffffff


	//   ....[8]....
        /*0110*/ 	.word	0xffffffff


	//   ....[9]....
        /*0114*/ 	.word	0xffffffff


	//   ....[10]....
        /*0118*/ 	.word	0xffffffff


	//   ....[11]....
        /*011c*/ 	.word	0xffffffff


	//   ....[12]....
        /*0120*/ 	.word	0xffffffff


	//   ....[13]....
        /*0124*/ 	.word	0xffffffff


	//   ....[14]....
        /*0128*/ 	.word	0xffffffff


	//   ....[15]....
        /*012c*/ 	.word	0xffffffff


	//----- nvinfo : EIATTR_COOP_GROUP_INSTR_OFFSETS
	.align		4
.L_40:
        /*0130*/ 	.byte	0x04, 0x28
        /*0132*/ 	.short	(.L_42 - .L_41)


	//   ....[0]....
.L_41:
        /*0134*/ 	.word	0x00000e60


	//   ....[1]....
        /*0138*/ 	.word	0x00000e80


	//   ....[2]....
        /*013c*/ 	.word	0x00000ea0


	//   ....[3]....
        /*0140*/ 	.word	0x00000ec0


	//   ....[4]....
        /*0144*/ 	.word	0x00000ef0


	//   ....[5]....
        /*0148*/ 	.word	0x00000f60


	//   ....[6]....
        /*014c*/ 	.word	0x00000f80


	//   ....[7]....
        /*0150*/ 	.word	0x00000fb0


	//   ....[8]....
        /*0154*/ 	.word	0x000019c0


	//   ....[9]....
        /*0158*/ 	.word	0x000019e0


	//   ....[10]....
        /*015c*/ 	.word	0x00001a00


	//   ....[11]....
        /*0160*/ 	.word	0x00001a20


	//   ....[12]....
        /*0164*/ 	.word	0x00001a40


	//   ....[13]....
        /*0168*/ 	.word	0x00001aa0


	//   ....[14]....
        /*016c*/ 	.word	0x00001ac0


	//   ....[15]....
        /*0170*/ 	.word	0x00001ae0


	//----- nvinfo : EIATTR_EXIT_INSTR_OFFSETS
	.align		4
.L_42:
        /*0174*/ 	.byte	0x04, 0x1c
        /*0176*/ 	.short	(.L_44 - .L_43)


	//   ....[0]....
.L_43:
        /*0178*/ 	.word	0x00002320


	//   ....[1]....
        /*017c*/ 	.word	0x00002340


	//----- nvinfo : EIATTR_MAX_THREADS
	.align		4
.L_44:
        /*0180*/ 	.byte	0x04, 0x05
        /*0182*/ 	.short	(.L_46 - .L_45)
.L_45:
        /*0184*/ 	.word	0x00000100
        /*0188*/ 	.word	0x00000001
        /*018c*/ 	.word	0x00000001
.L_46:


//--------------------- .nv.rel.action            --------------------------
	.section	.nv.rel.action,"",@"SHT_CUDA_RELOCINFO"
	.align	8
	.sectionentsize	8
        /*0000*/ 	.byte	0x73, 0x00, 0x00, 0x00, 0x00, 0x00, 0x00, 0x00, 0x00, 0x00, 0x00, 0x11, 0x25, 0x00, 0x05, 0x36


//--------------------- .nv.constant0.triton__0d1d2d3d4d5d6d7d8d9d10d11de12de --------------------------
	.section	.nv.constant0.triton__0d1d2d3d4d5d6d7d8d9d10d11de12de,"a",@progbits
	.align	4
.nv.constant0.triton__0d1d2d3d4d5d6d7d8d9d10d11de12de:
	.zero		448


//--------------------- .text.triton__0d1d2d3d4d5d6d7d8d9d10d11de12de --------------------------
	.section	.text.triton__0d1d2d3d4d5d6d7d8d9d10d11de12de,"ax",@progbits
	.sectionflags	@"SHF_BARRIERS=1"
	.sectioninfo	@"SHI_REGISTERS=40"
	.align	128
        .global         triton__0d1d2d3d4d5d6d7d8d9d10d11de12de
        .type           triton__0d1d2d3d4d5d6d7d8d9d10d11de12de,@function
        .size           triton__0d1d2d3d4d5d6d7d8d9d10d11de12de,(.L_x_2 - triton__0d1d2d3d4d5d6d7d8d9d10d11de12de)
        .other          triton__0d1d2d3d4d5d6d7d8d9d10d11de12de,@"STO_CUDA_ENTRY STV_DEFAULT"
triton__0d1d2d3d4d5d6d7d8d9d10d11de12de:
.text.triton__0d1d2d3d4d5d6d7d8d9d10d11de12de:
[----:B------:R-:W-:-:S02]  /*0000*/  MOV R1, c[0x0][0x28] ;  /* 0x00000a0000017a02 */ /* 0x000fc40000000f00 */
[----:B------:R-:W0:Y:S01]  /*0010*/  S2R R4, SR_CTAID.X ;  /* 0x0000000000047919 */ /* 0x000e220000002500 */
[----:B------:R-:W-:Y:S01]  /*0020*/  MOV R31, 0x4 ;  /* 0x00000004001f7802 */ /* 0x000fe20000000f00 */
[----:B------:R-:W-:Y:S02]  /*0030*/  ULDC.64 UR4, c[0x0][0x118] ;  /* 0x0000460000047ab9 */ /* 0x000fe40000000a00 */
[----:B------:R-:W1:Y:S01]  /*0040*/  S2R R0, SR_TID.X ;  /* 0x0000000000007919 */ /* 0x000e620000002100 */
[----:B------:R-:W-:Y:S01]  /*0050*/  MOV R33, 0x2 ;  /* 0x0000000200217802 */ /* 0x000fe20000000f00 */
[----:B0-----:R-:W-:Y:S01]  /*0060*/  IMAD.WIDE R2, R4, R31, c[0x0][0x188] ;  /* 0x0000620004027625 */ /* 0x001fe200078e021f */
[----:B-1----:R-:W-:-:S05]  /*0070*/  SHF.L.U32 R7, R0, 0x2, RZ ;  /* 0x0000000200077819 */ /* 0x002fca00000006ff */
[----:B------:R0:W2:Y:S01]  /*0080*/  LDG.E.EL R2, [R2.64] ;  /* 0x0000000402027981 */ /* 0x0000a2000c2e1900 */
[----:B------:R-:W-:Y:S02]  /*0090*/  MOV R37, 0x10 ;  /* 0x0000001000257802 */ /* 0x000fe40000000f00 */
[----:B------:R-:W-:Y:S02]  /*00a0*/  LOP3.LUT R7, R7, 0x3fc, RZ, 0xc0, !PT ;  /* 0x000003fc07077812 */ /* 0x000fe400078ec0ff */
[----:B------:R-:W-:-:S03]  /*00b0*/  LOP3.LUT R36, R0, 0xff, RZ, 0xc0, !PT ;  /* 0x000000ff00247812 */ /* 0x000fc600078ec0ff */
[----:B------:R-:W-:Y:S02]  /*00c0*/  IMAD R6, R4, 0x900, R7 ;  /* 0x0000090004067824 */ /* 0x000fe400078e0207 */
[----:B------:R-:W-:-:S04]  /*00d0*/  IMAD.WIDE.U32 R34, R36, R37, c[0x0][0x190] ;  /* 0x0000640024227625 */ /* 0x000fc800078e0025 */
[C---:B------:R-:W-:Y:S01]  /*00e0*/  IMAD.WIDE R22, R6.reuse, R33, c[0x0][0x180] ;  /* 0x0000600006167625 */ /* 0x040fe200078e0221 */
[----:B------:R-:W3:Y:S05]  /*00f0*/  LDG.E.EL.128 R8, [R34.64] ;  /* 0x0000000422087981 */ /* 0x000eea000c2e1d00 */
[----:B------:R-:W4:Y:S01]  /*0100*/  LDG.E.EL.64 R22, [R22.64] ;  /* 0x0000000416167981 */ /* 0x000f22000c2e1b00 */
[----:B------:R-:W-:-:S06]  /*0110*/  IMAD.WIDE R12, R6, R31, c[0x0][0x198] ;  /* 0x00006600060c7625 */ /* 0x000fcc00078e021f */
[----:B------:R-:W5:Y:S01]  /*0120*/  LDG.E.EL.128 R12, [R12.64] ;  /* 0x000000040c0c7981 */ /* 0x000f62000c2e1d00 */
[----:B0-----:R-:W-:Y:S01]  /*0130*/  MOV R3, 0x39e38e39 ;  /* 0x39e38e3900037802 */ /* 0x001fe20000000f00 */
[----:B------:R-:W-:-:S04]  /*0140*/  IMAD.WIDE R24, R6, R33, c[0x0][0x168] ;  /* 0x00005a0006187625 */ /* 0x000fc800078e0221 */
[C---:B------:R-:W-:Y:S02]  /*0150*/  IMAD.WIDE R26, R6.reuse, R33, c[0x0][0x170] ;  /* 0x00005c00061a7625 */ /* 0x040fe400078e0221 */
[----:B------:R-:W5:Y:S04]  /*0160*/  LDG.E.EL.64 R24, [R24.64] ;  /* 0x0000000418187981 */ /* 0x000f68000c2e1b00 */
[----:B------:R-:W5:Y:S01]  /*0170*/  LDG.E.EL.64 R26, [R26.64] ;  /* 0x000000041a1a7981 */ /* 0x000f62000c2e1b00 */
[----:B------:R-:W-:Y:S01]  /*0180*/  IADD3 R30, R6, 0x400, RZ ;  /* 0x00000400061e7810 */ /* 0x000fe20007ffe0ff */
[----:B------:R-:W-:-:S04]  /*0190*/  IMAD.WIDE.U32 R36, R36, R37, c[0x0][0x178] ;  /* 0x00005e0024247625 */ /* 0x000fc800078e0025 */
[----:B------:R-:W-:-:S06]  /*01a0*/  IMAD.WIDE R28, R30, R33, c[0x0][0x168] ;  /* 0x00005a001e1c7625 */ /* 0x000fcc00078e0221 */
[----:B------:R-:W5:Y:S01]  /*01b0*/  LDG.E.EL.64 R28, [R28.64] ;  /* 0x000000041c1c7981 */ /* 0x000f62000c2e1b00 */
[----:B--2---:R-:W-:-:S06]  /*01c0*/  FFMA R2, R2, R3, 9.9999997473787516356e-06 ;  /* 0x3727c5ac02027423 */ /* 0x004fcc0000000003 */
[----:B------:R-:W0:Y:S01]  /*01d0*/  MUFU.RSQ R2, R2 ;  /* 0x0000000200027308 */ /* 0x000e220000001400 */
[----:B---3--:R-:W-:Y:S01]  /*01e0*/  FADD R10, R10, 1 ;  /* 0x3f8000000a0a7421 */ /* 0x008fe20000000000 */
[----:B----4-:R-:W-:Y:S02]  /*01f0*/  SHF.L.U32 R17, R22, 0x10, RZ ;  /* 0x0000001016117819 */ /* 0x010fe400000006ff */
[----:B------:R-:W-:Y:S01]  /*0200*/  SHF.L.U32 R21, R23, 0x10, RZ ;  /* 0x0000001017157819 */ /* 0x000fe200000006ff */
[----:B------:R-:W-:Y:S02]  /*0210*/  FADD R8, R8, 1 ;  /* 0x3f80000008087421 */ /* 0x000fe40000000000 */
[-C--:B0-----:R-:W-:Y:S02]  /*0220*/  FMUL R17, R17, R2.reuse ;  /* 0x0000000211117220 */ /* 0x081fe40000400000 */
[----:B------:R-:W-:Y:S02]  /*0230*/  FMUL R21, R21, R2 ;  /* 0x0000000215157220 */ /* 0x000fe40000400000 */
[----:B-----5:R-:W-:-:S02]  /*0240*/  FFMA R12, R17, R8, R12 ;  /* 0x00000008110c7223 */ /* 0x020fc4000000000c */
[----:B------:R-:W-:Y:S01]  /*0250*/  FFMA R14, R21, R10, R14 ;  /* 0x0000000a150e7223 */ /* 0x000fe2000000000e */
[----:B------:R-:W-:Y:S01]  /*0260*/  IMAD.WIDE R20, R30, R33, c[0x0][0x170] ;  /* 0x00005c001e147625 */ /* 0x000fe200078e0221 */
[----:B------:R-:W2:Y:S05]  /*0270*/  LDG.E.EL.128 R16, [R36.64] ;  /* 0x0000000424107981 */ /* 0x000eaa000c2e1d00 */
[----:B------:R-:W3:Y:S01]  /*0280*/  LDG.E.EL.64 R20, [R20.64] ;  /* 0x0000000414147981 */ /* 0x000ee2000c2e1b00 */
[----:B------:R-:W-:Y:S02]  /*0290*/  PRMT R22, R22, 0x7632, R22 ;  /* 0x0000763216167816 */ /* 0x000fe40000000016 */
[----:B------:R-:W-:-:S02]  /*02a0*/  PRMT R23, R23, 0x7632, R23 ;  /* 0x0000763217177816 */ /* 0x000fc40000000017 */
[----:B------:R-:W-:Y:S01]  /*02b0*/  SHF.L.U32 R8, R22, 0x10, RZ ;  /* 0x0000001016087819 */ /* 0x000fe200000006ff */
[----:B------:R-:W-:Y:S01]  /*02c0*/  FADD R9, R9, 1 ;  /* 0x3f80000009097421 */ /* 0x000fe20000000000 */
[----:B------:R-:W-:-:S03]  /*02d0*/  SHF.L.U32 R23, R23, 0x10, RZ ;  /* 0x0000001017177819 */ /* 0x000fc600000006ff */
[-C--:B------:R-:W-:Y:S01]  /*02e0*/  FMUL R8, R8, R2.reuse ;  /* 0x0000000208087220 */ /* 0x080fe20000400000 */
[----:B------:R-:W-:Y:S01]  /*02f0*/  SHF.L.U32 R10, R27, 0x10, RZ ;  /* 0x000000101b0a7819 */ /* 0x000fe200000006ff */
[----:B------:R-:W-:Y:S02]  /*0300*/  FADD R11, R11, 1 ;  /* 0x3f8000000b0b7421 */ /* 0x000fe40000000000 */
[----:B------:R-:W-:Y:S01]  /*0310*/  FFMA R13, R8, R9, R13 ;  /* 0x00000009080d7223 */ /* 0x000fe2000000000d */
[----:B------:R-:W-:Y:S01]  /*0320*/  SHF.L.U32 R9, R25, 0x10, RZ ;  /* 0x0000001019097819 */ /* 0x000fe200000006ff */
[----:B------:R-:W-:Y:S01]  /*0330*/  FMUL R8, R23, R2 ;  /* 0x0000000217087220 */ /* 0x000fe20000400000 */
[----:B------:R-:W-:-:S03]  /*0340*/  PRMT R25, R25, 0x7632, R25 ;  /* 0x0000763219197816 */ /* 0x000fc60000000019 */
[----:B------:R-:W-:Y:S01]  /*0350*/  FFMA R8, R8, R11, R15 ;  /* 0x0000000b08087223 */ /* 0x000fe2000000000f */
[--C-:B------:R-:W-:Y:S01]  /*0360*/  FADD R9, R9, R10.reuse ;  /* 0x0000000a09097221 */ /* 0x100fe20000000000 */
[----:B------:R-:W-:Y:S02]  /*0370*/  PRMT R10, R24, 0x7632, R10 ;  /* 0x00007632180a7816 */ /* 0x000fe4000000000a */
[----:B------:R-:W-:Y:S02]  /*0380*/  PRMT R11, R26, 0x7632, R11 ;  /* 0x000076321a0b7816 */ /* 0x000fe4000000000b */
[----:B------:R-:W-:Y:S02]  /*0390*/  PRMT R27, R27, 0x7632, R27 ;  /* 0x000076321b1b7816 */ /* 0x000fe4000000001b */
[----:B------:R-:W-:Y:S02]  /*03a0*/  SHF.L.U32 R24, R24, 0x10, RZ ;  /* 0x0000001018187819 */ /* 0x000fe400000006ff */
[----:B------:R-:W-:-:S02]  /*03b0*/  SHF.L.U32 R15, R26, 0x10, RZ ;  /* 0x000000101a0f7819 */ /* 0x000fc400000006ff */
[----:B------:R-:W-:Y:S02]  /*03c0*/  SHF.L.U32 R10, R10, 0x10, RZ ;  /* 0x000000100a0a7819 */ /* 0x000fe400000006ff */
[----:B------:R-:W-:Y:S02]  /*03d0*/  SHF.L.U32 R11, R11, 0x10, RZ ;  /* 0x000000100b0b7819 */ /* 0x000fe400000006ff */
[----:B------:R-:W-:Y:S02]  /*03e0*/  SHF.L.U32 R25, R25, 0x10, RZ ;  /* 0x0000001019197819 */ /* 0x000fe400000006ff */
[----:B------:R-:W-:Y:S01]  /*03f0*/  SHF.L.U32 R22, R27, 0x10, RZ ;  /* 0x000000101b167819 */ /* 0x000fe200000006ff */
[----:B------:R-:W-:Y:S01]  /*0400*/  FADD R24, R24, R15 ;  /* 0x0000000f18187221 */ /* 0x000fe20000000000 */
[----:B------:R-:W-:-:S03]  /*0410*/  FADD R10, R10, R11 ;  /* 0x0000000b0a0a7221 */ /* 0x000fc60000000000 */
[----:B------:R-:W-:Y:S01]  /*0420*/  FADD R25, R25, R22 ;  /* 0x0000001619197221 */ /* 0x000fe20000000000 */
[C---:B------:R-:W-:Y:S02]  /*0430*/  SHF.L.U32 R22, R28.reuse, 0x10, RZ ;  /* 0x000000101c167819 */ /* 0x040fe400000006ff */
[----:B------:R-:W-:Y:S02]  /*0440*/  PRMT R28, R28, 0x7632, R28 ;  /* 0x000076321c1c7816 */ /* 0x000fe4000000001c */
[----:B------:R-:W-:Y:S02]  /*0450*/  SHF.L.U32 R23, R29, 0x10, RZ ;  /* 0x000000101d177819 */ /* 0x000fe400000006ff */
[----:B------:R-:W-:Y:S01]  /*0460*/  SHF.L.U32 R28, R28, 0x10, RZ ;  /* 0x000000101c1c7819 */ /* 0x000fe200000006ff */
[----:B--2---:R-:W-:Y:S01]  /*0470*/  FADD R27, R16, 1 ;  /* 0x3f800000101b7421 */ /* 0x004fe20000000000 */
[----:B------:R-:W-:Y:S01]  /*0480*/  FADD R18, R18, 1 ;  /* 0x3f80000012127421 */ /* 0x000fe20000000000 */
[----:B------:R-:W-:Y:S01]  /*0490*/  FADD R17, R17, 1 ;  /* 0x3f80000011117421 */ /* 0x000fe20000000000 */
[----:B------:R-:W-:Y:S01]  /*04a0*/  FADD R16, R19, 1 ;  /* 0x3f80000013107421 */ /* 0x000fe20000000000 */
[----:B------:R-:W-:Y:S01]  /*04b0*/  FMUL R27, R24, R27 ;  /* 0x0000001b181b7220 */ /* 0x000fe20000400000 */
[----:B------:R-:W-:Y:S01]  /*04c0*/  FMUL R9, R9, R18 ;  /* 0x0000001209097220 */ /* 0x000fe20000400000 */
[----:B------:R-:W-:Y:S01]  /*04d0*/  FMUL R24, R10, R17 ;  /* 0x000000110a187220 */ /* 0x000fe20000400000 */
[----:B---3--:R-:W-:Y:S01]  /*04e0*/  SHF.L.U32 R11, R20, 0x10, RZ ;  /* 0x00000010140b7819 */ /* 0x008fe200000006ff */
[----:B------:R-:W-:Y:S01]  /*04f0*/  FMUL R25, R25, R16 ;  /* 0x0000001019197220 */ /* 0x000fe20000400000 */
[----:B------:R-:W-:Y:S01]  /*0500*/  FFMA R26, R9, R14, RZ ;  /* 0x0000000e091a7223 */ /* 0x000fe200000000ff */
[----:B------:R-:W-:Y:S01]  /*0510*/  FFMA R24, R24, R13, RZ ;  /* 0x0000000d18187223 */ /* 0x000fe200000000ff */
[----:B------:R-:W-:Y:S01]  /*0520*/  PRMT R13, R20, 0x7632, R13 ;  /* 0x00007632140d7816 */ /* 0x000fe2000000000d */
[----:B------:R-:W-:Y:S01]  /*0530*/  FFMA R25, R25, R8, RZ ;  /* 0x0000000819197223 */ /* 0x000fe200000000ff */
[----:B------:R-:W-:Y:S01]  /*0540*/  FADD R22, R22, R11 ;  /* 0x0000000b16167221 */ /* 0x000fe20000000000 */
[----:B------:R-:W-:Y:S01]  /*0550*/  PRMT R14, R21, 0x7632, R14 ;  /* 0x00007632150e7816 */ /* 0x000fe2000000000e */
[----:B------:R-:W-:Y:S01]  /*0560*/  FFMA R27, R27, R12, RZ ;  /* 0x0000000c1b1b7223 */ /* 0x000fe200000000ff */
[----:B------:R-:W-:Y:S01]  /*0570*/  SHF.L.U32 R16, R21, 0x10, RZ ;  /* 0x0000001015107819 */ /* 0x000fe200000006ff */
[----:B------:R-:W2:Y:S01]  /*0580*/  LDG.E.EL.128 R8, [R36.64+0x1000] ;  /* 0x0010000424087981 */ /* 0x000ea2000c2e1d00 */
[----:B------:R-:W-:Y:S01]  /*0590*/  IMAD.WIDE R20, R30, R33, c[0x0][0x180] ;  /* 0x000060001e147625 */ /* 0x000fe200078e0221 */
[----:B------:R-:W-:-:S02]  /*05a0*/  PRMT R12, R29, 0x7632, R12 ;  /* 0x000076321d0c7816 */ /* 0x000fc4000000000c */
[----:B------:R-:W-:Y:S02]  /*05b0*/  SHF.L.U32 R13, R13, 0x10, RZ ;  /* 0x000000100d0d7819 */ /* 0x000fe400000006ff */
[----:B------:R-:W-:Y:S01]  /*05c0*/  SHF.L.U32 R12, R12, 0x10, RZ ;  /* 0x000000100c0c7819 */ /* 0x000fe200000006ff */
[----:B------:R-:W3:Y:S01]  /*05d0*/  LDG.E.EL.64 R20, [R20.64] ;  /* 0x0000000414147981 */ /* 0x000ee2000c2e1b00 */
[----:B------:R-:W-:Y:S01]  /*05e0*/  SHF.L.U32 R15, R14, 0x10, RZ ;  /* 0x000000100e0f7819 */ /* 0x000fe200000006ff */
[----:B------:R-:W-:Y:S01]  /*05f0*/  FADD R23, R23, R16 ;  /* 0x0000001017177221 */ /* 0x000fe20000000000 */
[----:B------:R-:W-:Y:S01]  /*0600*/  IMAD.WIDE R16, R30, R31, c[0x0][0x198] ;  /* 0x000066001e107625 */ /* 0x000fe200078e021f */
[----:B------:R-:W-:Y:S02]  /*0610*/  FADD R28, R28, R13 ;  /* 0x0000000d1c1c7221 */ /* 0x000fe40000000000 */
[----:B------:R-:W-:Y:S02]  /*0620*/  FADD R32, R12, R15 ;  /* 0x0000000f0c207221 */ /* 0x000fe40000000000 */
[----:B------:R-:W4:Y:S04]  /*0630*/  LDG.E.EL.128 R12, [R34.64+0x1000] ;  /* 0x00100004220c7981 */ /* 0x000f28000c2e1d00 */
[----:B------:R-:W5:Y:S01]  /*0640*/  LDG.E.EL.128 R16, [R16.64] ;  /* 0x0000000410107981 */ /* 0x000f62000c2e1d00 */
[----:B--2---:R-:W-:Y:S01]  /*0650*/  FADD R29, R8, 1 ;  /* 0x3f800000081d7421 */ /* 0x004fe20000000000 */
[----:B------:R-:W-:-:S04]  /*0660*/  FADD R8, R10, 1 ;  /* 0x3f8000000a087421 */ /* 0x000fc80000000000 */
[----:B------:R-:W-:Y:S01]  /*0670*/  FMUL R8, R23, R8 ;  /* 0x0000000817087220 */ /* 0x000fe20000400000 */
[----:B---3--:R-:W-:-:S05]  /*0680*/  SHF.L.U32 R23, R20, 0x10, RZ ;  /* 0x0000001014177819 */ /* 0x008fca00000006ff */
[----:B------:R-:W-:Y:S01]  /*0690*/  FMUL R23, R23, R2 ;  /* 0x0000000217177220 */ /* 0x000fe20000400000 */
[----:B----4-:R-:W-:-:S04]  /*06a0*/  FADD R12, R12, 1 ;  /* 0x3f8000000c0c7421 */ /* 0x010fc80000000000 */
[----:B-----5:R-:W-:Y:S01]  /*06b0*/  FFMA R12, R23, R12, R16 ;  /* 0x0000000c170c7223 */ /* 0x020fe20000000010 */
[----:B------:R-:W-:Y:S01]  /*06c0*/  SHF.L.U32 R23, R21, 0x10, RZ ;  /* 0x0000001015177819 */ /* 0x000fe200000006ff */
[----:B------:R-:W-:Y:S01]  /*06d0*/  FADD R14, R14, 1 ;  /* 0x3f8000000e0e7421 */ /* 0x000fe20000000000 */
[----:B------:R-:W-:-:S03]  /*06e0*/  PRMT R20, R20, 0x7632, R20 ;  /* 0x0000763214147816 */ /* 0x000fc60000000014 */
[----:B------:R-:W-:-:S04]  /*06f0*/  FMUL R23, R23, R2 ;  /* 0x0000000217177220 */ /* 0x000fc80000400000 */
[----:B------:R-:W-:Y:S01]  /*0700*/  FFMA R18, R23, R14, R18 ;  /* 0x0000000e17127223 */ /* 0x000fe20000000012 */
[----:B------:R-:W-:Y:S02]  /*0710*/  SHF.L.U32 R23, R20, 0x10, RZ ;  /* 0x0000001014177819 */ /* 0x000fe400000006ff */
[----:B------:R-:W-:Y:S01]  /*0720*/  IADD3 R14, R7, 0x800, RZ ;  /* 0x00000800070e7810 */ /* 0x000fe20007ffe0ff */
[----:B------:R-:W-:Y:S02]  /*0730*/  FADD R13, R13, 1 ;  /* 0x3f8000000d0d7421 */ /* 0x000fe40000000000 */
[----:B------:R-:W-:Y:S01]  /*0740*/  FMUL R10, R23, R2 ;  /* 0x00000002170a7220 */ /* 0x000fe20000400000 */
[----:B------:R-:W-:Y:S01]  /*0750*/  ISETP.GE.U32.AND P0, PT, R14, 0x900, PT ;  /* 0x000009000e00780c */ /* 0x000fe20003f06070 */
[----:B------:R-:W-:Y:S02]  /*0760*/  FMUL R22, R22, R29 ;  /* 0x0000001d16167220 */ /* 0x000fe40000400000 */
[----:B------:R-:W-:Y:S01]  /*0770*/  FFMA R29, R10, R13, R17 ;  /* 0x0000000d0a1d7223 */ /* 0x000fe20000000011 */
[----:B------:R-:W-:Y:S01]  /*0780*/  IADD3 R10, R6, 0x800, RZ ;  /* 0x00000800060a7810 */ /* 0x000fe20007ffe0ff */
[----:B------:R-:W-:Y:S01]  /*0790*/  FFMA R27, R22, R12, R27 ;  /* 0x0000000c161b7223 */ /* 0x000fe2000000001b */
[----:B------:R-:W-:-:S03]  /*07a0*/  CS2R R16, SRZ ;  /* 0x0000000000107805 */ /* 0x000fc6000001ff00 */
[----:B------:R-:W-:Y:S01]  /*07b0*/  IMAD.WIDE R12, R10, R33, c[0x0][0x168] ;  /* 0x00005a000a0c7625 */ /* 0x000fe200078e0221 */
[----:B------:R-:W-:Y:S01]  /*07c0*/  CS2R R22, SRZ ;  /* 0x0000000000167805 */ /* 0x000fe2000001ff00 */
[----:B------:R-:W-:-:S03]  /*07d0*/  PRMT R21, R21, 0x7632, R21 ;  /* 0x0000763215157816 */ /* 0x000fc60000000015 */
[----:B------:R0:W2:Y:S01]  /*07e0*/  @!P0 LDG.E.EL.64 R16, [R12.64] ;  /* 0x000000040c108981 */ /* 0x0000a2000c2e1b00 */
[----:B------:R-:W-:Y:S01]  /*07f0*/  SHF.L.U32 R21, R21, 0x10, RZ ;  /* 0x0000001015157819 */ /* 0x000fe200000006ff */
[----:B------:R-:W-:Y:S01]  /*0800*/  FADD R15, R15, 1 ;  /* 0x3f8000000f0f7421 */ /* 0x000fe20000000000 */
[----:B0-----:R-:W-:-:S03]  /*0810*/  IMAD.WIDE R12, R10, R33, c[0x0][0x170] ;  /* 0x00005c000a0c7625 */ /* 0x001fc600078e0221 */
[----:B------:R-:W-:Y:S02]  /*0820*/  FMUL R30, R21, R2 ;  /* 0x00000002151e7220 */ /* 0x000fe40000400000 */
[----:B------:R0:W3:Y:S02]  /*0830*/  @!P0 LDG.E.EL.64 R22, [R12.64] ;  /* 0x000000040c168981 */ /* 0x0000e4000c2e1b00 */
[----:B------:R-:W-:Y:S02]  /*0840*/  FFMA R30, R30, R15, R19 ;  /* 0x0000000f1e1e7223 */ /* 0x000fe40000000013 */
[----:B------:R-:W-:Y:S01]  /*0850*/  CS2R R14, SRZ ;  /* 0x00000000000e7805 */ /* 0x000fe2000001ff00 */
[----:B0-----:R-:W-:-:S06]  /*0860*/  CS2R R12, SRZ ;  /* 0x00000000000c7805 */ /* 0x001fcc000001ff00 */
[----:B------:R-:W4:Y:S01]  /*0870*/  @!P0 LDG.E.EL.128 R12, [R36.64+0x2000] ;  /* 0x00200004240c8981 */ /* 0x000f22000c2e1d00 */
[----:B------:R-:W-:Y:S01]  /*0880*/  FFMA R26, R8, R18, R26 ;  /* 0x00000012081a7223 */ /* 0x000fe2000000001a */
[----:B------:R-:W-:Y:S01]  /*0890*/  FADD R9, R9, 1 ;  /* 0x3f80000009097421 */ /* 0x000fe20000000000 */
[----:B------:R-:W-:-:S03]  /*08a0*/  FADD R11, R11, 1 ;  /* 0x3f8000000b0b7421 */ /* 0x000fc60000000000 */
[----:B------:R-:W-:Y:S01]  /*08b0*/  FMUL R28, R28, R9 ;  /* 0x000000091c1c7220 */ /* 0x000fe20000400000 */
[----:B------:R-:W-:Y:S01]  /*08c0*/  FMUL R32, R32, R11 ;  /* 0x0000000b20207220 */ /* 0x000fe20000400000 */
[----:B------:R-:W-:Y:S01]  /*08d0*/  CS2R R20, SRZ ;  /* 0x0000000000147805 */ /* 0x000fe2000001ff00 */
[----:B--2---:R-:W-:Y:S02]  /*08e0*/  SEL R16, R16, RZ, !P0 ;  /* 0x000000ff10107207 */ /* 0x004fe40004000000 */
[----:B------:R-:W-:Y:S02]  /*08f0*/  SEL R11, R17, RZ, !P0 ;  /* 0x000000ff110b7207 */ /* 0x000fe40004000000 */
[----:B---3--:R-:W-:Y:S02]  /*0900*/  SEL R8, R22, RZ, !P0 ;  /* 0x000000ff16087207 */ /* 0x008fe40004000000 */
[----:B------:R-:W-:Y:S02]  /*0910*/  SHF.L.U32 R22, R16, 0x10, RZ ;  /* 0x0000001010167819 */ /* 0x000fe400000006ff */
[----:B------:R-:W-:-:S02]  /*0920*/  SHF.L.U32 R9, R8, 0x10, RZ ;  /* 0x0000001008097819 */ /* 0x000fc400000006ff */
[----:B------:R-:W-:Y:S02]  /*0930*/  PRMT R8, R8, 0x7632, R8 ;  /* 0x0000763208087816 */ /* 0x000fe40000000008 */
[----:B------:R-:W-:Y:S01]  /*0940*/  SEL R23, R23, RZ, !P0 ;  /* 0x000000ff17177207 */ /* 0x000fe20004000000 */
[----:B------:R-:W-:Y:S01]  /*0950*/  FADD R22, R22, R9 ;  /* 0x0000000916167221 */ /* 0x000fe20000000000 */
[----:B------:R-:W-:Y:S02]  /*0960*/  PRMT R16, R16, 0x7632, R16 ;  /* 0x0000763210107816 */ /* 0x000fe40000000010 */
[----:B------:R-:W-:Y:S02]  /*0970*/  SHF.L.U32 R17, R8, 0x10, RZ ;  /* 0x0000001008117819 */ /* 0x000fe400000006ff */
[----:B------:R-:W-:Y:S02]  /*0980*/  SHF.L.U32 R8, R11, 0x10, RZ ;  /* 0x000000100b087819 */ /* 0x000fe400000006ff */
[----:B------:R-:W-:-:S02]  /*0990*/  SHF.L.U32 R9, R23, 0x10, RZ ;  /* 0x0000001017097819 */ /* 0x000fc400000006ff */
[----:B------:R-:W-:Y:S02]  /*09a0*/  PRMT R11, R11, 0x7632, R11 ;  /* 0x000076320b0b7816 */ /* 0x000fe4000000000b */
[----:B------:R-:W-:Y:S02]  /*09b0*/  PRMT R23, R23, 0x7632, R23 ;  /* 0x0000763217177816 */ /* 0x000fe40000000017 */
[----:B------:R-:W-:Y:S02]  /*09c0*/  SHF.L.U32 R16, R16, 0x10, RZ ;  /* 0x0000001010107819 */ /* 0x000fe400000006ff */
[----:B----4-:R-:W-:Y:S02]  /*09d0*/  SEL R18, R12, RZ, !P0 ;  /* 0x000000ff0c127207 */ /* 0x010fe40004000000 */
[----:B------:R-:W-:Y:S02]  /*09e0*/  SHF.L.U32 R12, R11, 0x10, RZ ;  /* 0x000000100b0c7819 */ /* 0x000fe400000006ff */
[----:B------:R-:W-:Y:S01]  /*09f0*/  SHF.L.U32 R23, R23, 0x10, RZ ;  /* 0x0000001017177819 */ /* 0x000fe200000006ff */
[----:B------:R-:W-:Y:S01]  /*0a00*/  FADD R17, R16, R17 ;  /* 0x0000001110117221 */ /* 0x000fe20000000000 */
[----:B------:R-:W-:Y:S01]  /*0a10*/  FADD R16, R8, R9 ;  /* 0x0000000908107221 */ /* 0x000fe20000000000 */
[----:B------:R-:W-:Y:S01]  /*0a20*/  IMAD.WIDE R8, R10, R33, c[0x0][0x180] ;  /* 0x000060000a087625 */ /* 0x000fe200078e0221 */
[----:B------:R-:W-:Y:S01]  /*0a30*/  FADD R11, R18, 1 ;  /* 0x3f800000120b7421 */ /* 0x000fe20000000000 */
[----:B------:R-:W-:Y:S01]  /*0a40*/  FADD R12, R12, R23 ;  /* 0x000000170c0c7221 */ /* 0x000fe20000000000 */
[----:B------:R-:W-:-:S02]  /*0a50*/  SEL R23, R14, RZ, !P0 ;  /* 0x000000ff0e177207 */ /* 0x000fc40004000000 */
[----:B------:R-:W-:Y:S01]  /*0a60*/  SEL R14, R13, RZ, !P0 ;  /* 0x000000ff0d0e7207 */ /* 0x000fe20004000000 */
[----:B------:R0:W2:Y:S01]  /*0a70*/  @!P0 LDG.E.EL.64 R20, [R8.64] ;  /* 0x0000000408148981 */ /* 0x0000a2000c2e1b00 */
[----:B------:R-:W-:Y:S01]  /*0a80*/  FMUL R22, R22, R11 ;  /* 0x0000000b16167220 */ /* 0x000fe20000400000 */
[----:B------:R-:W-:Y:S02]  /*0a90*/  IMAD.WIDE R18, R10, R31, c[0x0][0x198] ;  /* 0x000066000a127625 */ /* 0x000fe400078e021f */
[----:B------:R-:W-:Y:S01]  /*0aa0*/  CS2R R10, SRZ ;  /* 0x00000000000a7805 */ /* 0x000fe2000001ff00 */
[----:B------:R-:W-:Y:S01]  /*0ab0*/  FADD R13, R23, 1 ;  /* 0x3f800000170d7421 */ /* 0x000fe20000000000 */
[----:B------:R-:W-:Y:S01]  /*0ac0*/  FADD R14, R14, 1 ;  /* 0x3f8000000e0e7421 */ /* 0x000fe20000000000 */
[----:B0-----:R-:W-:Y:S02]  /*0ad0*/  CS2R R8, SRZ ;  /* 0x0000000000087805 */ /* 0x001fe4000001ff00 */
[----:B------:R-:W-:Y:S01]  /*0ae0*/  FMUL R13, R16, R13 ;  /* 0x0000000d100d7220 */ /* 0x000fe20000400000 */
[----:B------:R-:W-:-:S02]  /*0af0*/  FMUL R14, R17, R14 ;  /* 0x0000000e110e7220 */ /* 0x000fc40000400000 */
[----:B------:R-:W-:Y:S01]  /*0b00*/  CS2R R16, SRZ ;  /* 0x0000000000107805 */ /* 0x000fe2000001ff00 */
[----:B------:R0:W3:Y:S02]  /*0b10*/  @!P0 LDG.E.EL.128 R8, [R18.64] ;  /* 0x0000000412088981 */ /* 0x0000e4000c2e1d00 */
[----:B0-----:R-:W-:-:S06]  /*0b20*/  CS2R R18, SRZ ;  /* 0x0000000000127805 */ /* 0x001fcc000001ff00 */
[----:B------:R-:W4:Y:S01]  /*0b30*/  @!P0 LDG.E.EL.128 R16, [R34.64+0x2000] ;  /* 0x0020000422108981 */ /* 0x000f22000c2e1d00 */
[----:B------:R-:W-:-:S05]  /*0b40*/  SEL R15, R15, RZ, !P0 ;  /* 0x000000ff0f0f7207 */ /* 0x000fca0004000000 */
[----:B------:R-:W-:-:S04]  /*0b50*/  FADD R15, R15, 1 ;  /* 0x3f8000000f0f7421 */ /* 0x000fc80000000000 */
[----:B------:R-:W-:Y:S01]  /*0b60*/  FMUL R12, R12, R15 ;  /* 0x0000000f0c0c7220 */ /* 0x000fe20000400000 */
[----:B------:R-:W-:Y:S01]  /*0b70*/  FFMA R24, R28, R29, R24 ;  /* 0x0000001d1c187223 */ /* 0x000fe20000000018 */
[----:B------:R-:W-:Y:S01]  /*0b80*/  FFMA R25, R32, R30, R25 ;  /* 0x0000001e20197223 */ /* 0x000fe20000000019 */
[C---:B------:R-:W-:Y:S02]  /*0b90*/  LOP3.LUT P1, RZ, R0.reuse, 0x1f, RZ, 0xc0, !PT ;  /* 0x0000001f00ff7812 */ /* 0x040fe4000782c0ff */
[----:B------:R-:W-:Y:S02]  /*0ba0*/  ISETP.GE.AND P2, PT, R0, 0x8, PT ;  /* 0x000000080000780c */ /* 0x000fe40003f46270 */
[----:B--2---:R-:W-:Y:S02]  /*0bb0*/  SEL R20, R20, RZ, !P0 ;  /* 0x000000ff14147207 */ /* 0x004fe40004000000 */
[----:B------:R-:W-:Y:S02]  /*0bc0*/  SEL R21, R21, RZ, !P0 ;  /* 0x000000ff15157207 */ /* 0x000fe40004000000 */
[----:B------:R-:W-:-:S02]  /*0bd0*/  SHF.L.U32 R15, R20, 0x10, RZ ;  /* 0x00000010140f7819 */ /* 0x000fc400000006ff */
[----:B------:R-:W-:-:S03]  /*0be0*/  SHF.L.U32 R23, R21, 0x10, RZ ;  /* 0x0000001015177819 */ /* 0x000fc600000006ff */
[-C--:B------:R-:W-:Y:S01]  /*0bf0*/  FMUL R15, R15, R2.reuse ;  /* 0x000000020f0f7220 */ /* 0x080fe20000400000 */
[----:B------:R-:W-:Y:S02]  /*0c00*/  PRMT R20, R20, 0x7632, R20 ;  /* 0x0000763214147816 */ /* 0x000fe40000000014 */
[----:B---3--:R-:W-:Y:S01]  /*0c10*/  SEL R8, R8, RZ, !P0 ;  /* 0x000000ff08087207 */ /* 0x008fe20004000000 */
[----:B------:R-:W-:Y:S01]  /*0c20*/  FMUL R23, R23, R2 ;  /* 0x0000000217177220 */ /* 0x000fe20000400000 */
[----:B----4-:R-:W-:Y:S02]  /*0c30*/  SEL R16, R16, RZ, !P0 ;  /* 0x000000ff10107207 */ /* 0x010fe40004000000 */
[----:B------:R-:W-:-:S03]  /*0c40*/  SEL R18, R18, RZ, !P0 ;  /* 0x000000ff12127207 */ /* 0x000fc60004000000 */
[----:B------:R-:W-:-:S04]  /*0c50*/  FADD R16, R16, 1 ;  /* 0x3f80000010107421 */ /* 0x000fc80000000000 */
[----:B------:R-:W-:Y:S01]  /*0c60*/  FFMA R15, R15, R16, R8 ;  /* 0x000000100f0f7223 */ /* 0x000fe20000000008 */
[----:B------:R-:W-:Y:S01]  /*0c70*/  SEL R8, R10, RZ, !P0 ;  /* 0x000000ff0a087207 */ /* 0x000fe20004000000 */
[----:B------:R-:W-:Y:S01]  /*0c80*/  FADD R10, R18, 1 ;  /* 0x3f800000120a7421 */ /* 0x000fe20000000000 */
[----:B------:R-:W-:Y:S02]  /*0c90*/  SEL R16, R17, RZ, !P0 ;  /* 0x000000ff11107207 */ /* 0x000fe40004000000 */
[----:B------:R-:W-:Y:S01]  /*0ca0*/  SHF.L.U32 R17, R20, 0x10, RZ ;  /* 0x0000001014117819 */ /* 0x000fe200000006ff */
[----:B------:R-:W-:Y:S01]  /*0cb0*/  FFMA R8, R23, R10, R8 ;  /* 0x0000000a17087223 */ /* 0x000fe20000000008 */
[----:B------:R-:W-:Y:S01]  /*0cc0*/  PRMT R21, R21, 0x7632, R21 ;  /* 0x0000763215157816 */ /* 0x000fe20000000015 */
[----:B------:R-:W-:Y:S01]  /*0cd0*/  FADD R16, R16, 1 ;  /* 0x3f80000010107421 */ /* 0x000fe20000000000 */
[----:B------:R-:W-:Y:S01]  /*0ce0*/  SEL R9, R9, RZ, !P0 ;  /* 0x000000ff09097207 */ /* 0x000fe20004000000 */
[----:B------:R-:W-:Y:S01]  /*0cf0*/  FMUL R10, R17, R2 ;  /* 0x00000002110a7220 */ /* 0x000fe20000400000 */
[----:B------:R-:W-:-:S02]  /*0d00*/  SEL R19, R19, RZ, !P0 ;  /* 0x000000ff13137207 */ /* 0x000fc40004000000 */
[----:B------:R-:W-:Y:S01]  /*0d10*/  SHF.L.U32 R21, R21, 0x10, RZ ;  /* 0x0000001015157819 */ /* 0x000fe200000006ff */
[----:B------:R-:W-:Y:S01]  /*0d20*/  FFMA R9, R10, R16, R9 ;  /* 0x000000100a097223 */ /* 0x000fe20000000009 */
[----:B------:R-:W-:Y:S01]  /*0d30*/  SEL R11, R11, RZ, !P0 ;  /* 0x000000ff0b0b7207 */ /* 0x000fe20004000000 */
[----:B------:R-:W-:Y:S01]  /*0d40*/  FADD R19, R19, 1 ;  /* 0x3f80000013137421 */ /* 0x000fe20000000000 */
[----:B------:R-:W-:Y:S01]  /*0d50*/  FMUL R15, R22, R15 ;  /* 0x0000000f160f7220 */ /* 0x000fe20000400000 */
[----:B------:R-:W-:Y:S01]  /*0d60*/  FMUL R10, R21, R2 ;  /* 0x00000002150a7220 */ /* 0x000fe20000400000 */
[----:B------:R-:W-:Y:S01]  /*0d70*/  FMUL R9, R14, R9 ;  /* 0x000000090e097220 */ /* 0x000fe20000400000 */
[----:B------:R-:W-:Y:S02]  /*0d80*/  FMUL R8, R13, R8 ;  /* 0x000000080d087220 */ /* 0x000fe40000400000 */
[----:B------:R-:W-:Y:S01]  /*0d90*/  FFMA R11, R10, R19, R11 ;  /* 0x000000130a0b7223 */ /* 0x000fe2000000000b */
[----:B------:R-:W-:-:S02]  /*0da0*/  FSEL R10, R15, -RZ, !P0 ;  /* 0x800000ff0f0a7208 */ /* 0x000fc40004000000 */
[----:B------:R-:W-:Y:S01]  /*0db0*/  FSEL R9, R9, -RZ, !P0 ;  /* 0x800000ff09097208 */ /* 0x000fe20004000000 */
[----:B------:R-:W-:Y:S01]  /*0dc0*/  FMUL R11, R12, R11 ;  /* 0x0000000b0c0b7220 */ /* 0x000fe20000400000 */
[----:B------:R-:W-:Y:S01]  /*0dd0*/  FSEL R13, R8, -RZ, !P0 ;  /* 0x800000ff080d7208 */ /* 0x000fe20004000000 */
[----:B------:R-:W-:Y:S02]  /*0de0*/  FADD R27, R27, R10 ;  /* 0x0000000a1b1b7221 */ /* 0x000fe40000000000 */
[----:B------:R-:W-:Y:S01]  /*0df0*/  FADD R8, R24, R9 ;  /* 0x0000000918087221 */ /* 0x000fe20000000000 */
[----:B------:R-:W-:Y:S01]  /*0e00*/  FSEL R10, R11, -RZ, !P0 ;  /* 0x800000ff0b0a7208 */ /* 0x000fe20004000000 */
[----:B------:R-:W-:Y:S02]  /*0e10*/  FADD R13, R26, R13 ;  /* 0x0000000d1a0d7221 */ /* 0x000fe40000000000 */
[----:B------:R-:W-:Y:S02]  /*0e20*/  FADD R8, R8, R27 ;  /* 0x0000001b08087221 */ /* 0x000fe40000000000 */
[----:B------:R-:W-:-:S02]  /*0e30*/  FADD R9, R25, R10 ;  /* 0x0000000a19097221 */ /* 0x000fc40000000000 */
[----:B------:R-:W-:-:S04]  /*0e40*/  FADD R8, R8, R13 ;  /* 0x0000000d08087221 */ /* 0x000fc80000000000 */
[----:B------:R-:W-:-:S05]  /*0e50*/  FADD R9, R8, R9 ;  /* 0x0000000908097221 */ /* 0x000fca0000000000 */
[----:B------:R-:W0:Y:S02]  /*0e60*/  SHFL.BFLY PT, R8, R9, 0x10, 0x1f ;  /* 0x0e001f0009087f89 */ /* 0x000e2400000e0000 */
[----:B0-----:R-:W-:-:S05]  /*0e70*/  FADD R10, R9, R8 ;  /* 0x00000008090a7221 */ /* 0x001fca0000000000 */
[----:B------:R-:W0:Y:S02]  /*0e80*/  SHFL.BFLY PT, R11, R10, 0x8, 0x1f ;  /* 0x0d001f000a0b7f89 */ /* 0x000e2400000e0000 */
[----:B0-----:R-:W-:-:S05]  /*0e90*/  FADD R11, R10, R11 ;  /* 0x0000000b0a0b7221 */ /* 0x001fca0000000000 */
[----:B------:R-:W0:Y:S02]  /*0ea0*/  SHFL.BFLY PT, R8, R11, 0x4, 0x1f ;  /* 0x0c801f000b087f89 */ /* 0x000e2400000e0000 */
[----:B0-----:R-:W-:-:S05]  /*0eb0*/  FADD R12, R11, R8 ;  /* 0x000000080b0c7221 */ /* 0x001fca0000000000 */
[----:B------:R-:W0:Y:S01]  /*0ec0*/  SHFL.BFLY PT, R13, R12, 0x2, 0x1f ;  /* 0x0c401f000c0d7f89 */ /* 0x000e2200000e0000 */
[----:B------:R-:W-:Y:S01]  /*0ed0*/  SHF.R.U32.HI R8, RZ, 0x5, R0 ;  /* 0x00000005ff087819 */ /* 0x000fe20000011600 */
[----:B0-----:R-:W-:-:S05]  /*0ee0*/  FADD R13, R12, R13 ;  /* 0x0000000d0c0d7221 */ /* 0x001fca0000000000 */
[----:B------:R-:W0:Y:S01]  /*0ef0*/  SHFL.BFLY PT, R14, R13, 0x1, 0x1f ;  /* 0x0c201f000d0e7f89 */ /* 0x000e2200000e0000 */
[----:B------:R-:W-:-:S04]  /*0f00*/  SHF.L.U32 R8, R8, 0x2, RZ ;  /* 0x0000000208087819 */ /* 0x000fc800000006ff */
[----:B------:R-:W-:Y:S01]  /*0f10*/  LOP3.LUT R8, R8, 0x1c, RZ, 0xe2, !PT ;  /* 0x0000001c08087812 */ /* 0x000fe200078ee2ff */
[----:B0-----:R-:W-:-:S05]  /*0f20*/  FADD R15, R13, R14 ;  /* 0x0000000e0d0f7221 */ /* 0x001fca0000000000 */
[----:B------:R-:W-:Y:S04]  /*0f30*/  @!P1 STS [R8], R15 ;  /* 0x0000000f08009388 */ /* 0x000fe80000000800 */
[----:B------:R-:W-:Y:S06]  /*0f40*/  BAR.SYNC 0x0 ;  /* 0x0000000000007b1d */ /* 0x000fec0000000000 */
[----:B------:R-:W0:Y:S04]  /*0f50*/  @!P2 LDS R5, [R0.X4] ;  /* 0x000000000005a984 */ /* 0x000e280000004800 */
[----:B0-----:R-:W0:Y:S02]  /*0f60*/  SHFL.BFLY PT, R10, R5, 0x4, 0x1f ;  /* 0x0c801f00050a7f89 */ /* 0x001e2400000e0000 */
[----:B0-----:R-:W-:-:S05]  /*0f70*/  FADD R10, R5, R10 ;  /* 0x0000000a050a7221 */ /* 0x001fca0000000000 */
[----:B------:R-:W0:Y:S01]  /*0f80*/  SHFL.BFLY PT, R9, R10, 0x2, 0x1f ;  /* 0x0c401f000a097f89 */ /* 0x000e2200000e0000 */
[----:B------:R-:W-:Y:S01]  /*0f90*/  LOP3.LUT P0, RZ, R0, 0x7, RZ, 0xc0, !PT ;  /* 0x0000000700ff7812 */ /* 0x000fe2000780c0ff */
[----:B0-----:R-:W-:-:S05]  /*0fa0*/  FADD R11, R10, R9 ;  /* 0x000000090a0b7221 */ /* 0x001fca0000000000 */
[----:B------:R-:W0:Y:S01]  /*0fb0*/  SHFL.BFLY PT, R12, R11, 0x1, 0x1f ;  /* 0x0c201f000b0c7f89 */ /* 0x000e2200000e0000 */
[----:B------:R-:W-:Y:S02]  /*0fc0*/  ISETP.LT.AND P0, PT, R0, 0x8, !P0 ;  /* 0x000000080000780c */ /* 0x000fe40004701270 */
[----:B------:R-:W-:Y:S02]  /*0fd0*/  SHF.R.S32.HI R9, RZ, 0x1f, R4 ;  /* 0x0000001fff097819 */ /* 0x000fe40000011404 */
[----:B------:R-:W-:-:S04]  /*0fe0*/  LEA R8, P3, R4, c[0x0][0x1a0], 0x2 ;  /* 0x0000680004087a11 */ /* 0x000fc800078610ff */
[----:B------:R-:W-:Y:S01]  /*0ff0*/  LEA.HI.X R9, R4, c[0x0][0x1a4], R9, 0x2, P3 ;  /* 0x0000690004097a11 */ /* 0x000fe200018f1409 */
[----:B0-----:R-:W-:-:S05]  /*1000*/  FADD R13, R11, R12 ;  /* 0x0000000c0b0d7221 */ /* 0x001fca0000000000 */
[----:B------:R-:W-:Y:S04]  /*1010*/  @P0 STS [R0.X4], R13 ;  /* 0x0000000d00000388 */ /* 0x000fe80000004800 */
[----:B------:R-:W-:Y:S06]  /*1020*/  BAR.SYNC 0x0 ;  /* 0x0000000000007b1d */ /* 0x000fec0000000000 */
[----:B------:R-:W2:Y:S04]  /*1030*/  LDG.E.EL R8, [R8.64] ;  /* 0x0000000408087981 */ /* 0x000ea8000c2e1900 */
[----:B------:R-:W0:Y:S01]  /*1040*/  LDS R4, [RZ] ;  /* 0x00000000ff047984 */ /* 0x000e220000000800 */
[----:B------:R-:W-:Y:S01]  /*1050*/  MOV R16, R36 ;  /* 0x0000002400107202 */ /* 0x000fe20000000f00 */
[----:B------:R-:W-:Y:S01]  /*1060*/  CS2R R22, SRZ ;  /* 0x0000000000167805 */ /* 0x000fe2000001ff00 */
[----:B------:R-:W-:-:S02]  /*1070*/  MOV R17, R37 ;  /* 0x0000002500117202 */ /* 0x000fc40000000f00 */
[----:B------:R-:W-:Y:S02]  /*1080*/  MOV R26, RZ ;  /* 0x000000ff001a7202 */ /* 0x000fe40000000f00 */
[----:B------:R-:W-:Y:S02]  /*1090*/  MOV R25, RZ ;  /* 0x000000ff00197202 */ /* 0x000fe40000000f00 */
[----:B------:R-:W-:Y:S02]  /*10a0*/  MOV R20, RZ ;  /* 0x000000ff00147202 */ /* 0x000fe40000000f00 */
[----:B------:R-:W-:Y:S01]  /*10b0*/  MOV R5, R35 ;  /* 0x0000002300057202 */ /* 0x000fe20000000f00 */
[----:B0-----:R-:W-:Y:S01]  /*10c0*/  FMUL R4, R4, -0.5 ;  /* 0xbf00000004047820 */ /* 0x001fe20000400000 */
[----:B--2---:R-:W-:-:S06]  /*10d0*/  FFMA R27, R8, R3, 9.9999997473787516356e-06 ;  /* 0x3727c5ac081b7423 */ /* 0x004fcc0000000003 */
[----:B------:R-:W0:Y:S02]  /*10e0*/  MUFU.RSQ R27, R27 ;  /* 0x0000001b001b7308 */ /* 0x000e240000001400 */
[----:B0-----:R-:W-:-:S04]  /*10f0*/  FMUL R10, R27, R27 ;  /* 0x0000001b1b0a7220 */ /* 0x001fc80000400000 */
[----:B------:R-:W-:-:S04]  /*1100*/  FMUL R3, R27, R10 ;  /* 0x0000000a1b037220 */ /* 0x000fc80000400000 */
[----:B------:R-:W-:Y:S01]  /*1110*/  FMUL R3, R4, R3 ;  /* 0x0000000304037220 */ /* 0x000fe20000400000 */
[----:B------:R-:W-:-:S03]  /*1120*/  MOV R4, R34 ;  /* 0x0000002200047202 */ /* 0x000fc60000000f00 */
[----:B------:R-:W-:-:S01]  /*1130*/  FMUL R3, R3, 0.00043402778101153671741 ;  /* 0x39e38e3903037820 */ /* 0x000fc20000400000 */
.L_x_0:
[-C--:B0-----:R-:W-:Y:S01]  /*1140*/  IADD3 R8, R7, R25.reuse, RZ ;  /* 0x0000001907087210 */ /* 0x081fe20007ffe0ff */
[----:B------:R-:W-:Y:S01]  /*1150*/  CS2R R10, SRZ ;  /* 0x00000000000a7805 */ /* 0x000fe2000001ff00 */
[----:B------:R-:W-:Y:S02]  /*1160*/  IADD3 R24, R6, R25, RZ ;  /* 0x0000001906187210 */ /* 0x000fe40007ffe0ff */
[----:B------:R-:W-:Y:S02]  /*1170*/  ISETP.GE.U32.AND P3, PT, R8, 0x900, PT ;  /* 0x000009000800780c */ /* 0x000fe40003f66070 */
[----:B------:R-:W-:Y:S01]  /*1180*/  MOV R21, 0x2 ;  /* 0x0000000200157802 */ /* 0x000fe20000000f00 */
[----:B------:R-:W-:-:S04]  /*1190*/  CS2R R8, SRZ ;  /* 0x0000000000087805 */ /* 0x000fc8000001ff00 */
[----:B------:R-:W-:-:S04]  /*11a0*/  IMAD.WIDE R28, R24, R21, c[0x0][0x168] ;  /* 0x00005a00181c7625 */ /* 0x000fc800078e0215 */
[----:B------:R-:W-:Y:S02]  /*11b0*/  IMAD.WIDE R18, R24, R21, c[0x0][0x170] ;  /* 0x00005c0018127625 */ /* 0x000fe400078e0215 */
[----:B------:R0:W2:Y:S04]  /*11c0*/  @!P3 LDG.E.EF.64 R8, [R28.64] ;  /* 0x000000041c08b981 */ /* 0x0000a8000c0e1b00 */
[----:B------:R-:W3:Y:S01]  /*11d0*/  @!P3 LDG.E.EF.64 R10, [R18.64] ;  /* 0x00000004120ab981 */ /* 0x000ee2000c0e1b00 */
[----:B------:R-:W-:Y:S01]  /*11e0*/  CS2R R12, SRZ ;  /* 0x00000000000c7805 */ /* 0x000fe2000001ff00 */
[----:B------:R-:W-:Y:S01]  /*11f0*/  CS2R R14, SRZ ;  /* 0x00000000000e7805 */ /* 0x000fe2000001ff00 */
[----:B0-----:R-:W-:-:S05]  /*1200*/  MOV R29, 0x4 ;  /* 0x00000004001d7802 */ /* 0x001fca0000000f00 */
[----:B------:R-:W4:Y:S01]  /*1210*/  @!P3 LDG.E.EL.128 R12, [R16.64] ;  /* 0x00000004100cb981 */ /* 0x000f22000c2e1d00 */
[----:B--2---:R-:W-:Y:S02]  /*1220*/  SEL R8, R8, RZ, !P3 ;  /* 0x000000ff08087207 */ /* 0x004fe40005800000 */
[----:B------:R-:W-:Y:S02]  /*1230*/  SEL R9, R9, RZ, !P3 ;  /* 0x000000ff09097207 */ /* 0x000fe40005800000 */
[----:B---3--:R-:W-:Y:S02]  /*1240*/  SEL R30, R10, RZ, !P3 ;  /* 0x000000ff0a1e7207 */ /* 0x008fe40005800000 */
[----:B------:R-:W-:Y:S02]  /*1250*/  SEL R11, R11, RZ, !P3 ;  /* 0x000000ff0b0b7207 */ /* 0x000fe40005800000 */
[C---:B------:R-:W-:Y:S02]  /*1260*/  PRMT R10, R8.reuse, 0x7632, R10 ;  /* 0x00007632080a7816 */ /* 0x040fe4000000000a */
[----:B------:R-:W-:-:S02]  /*1270*/  SHF.L.U32 R31, R8, 0x10, RZ ;  /* 0x00000010081f7819 */ /* 0x000fc400000006ff */
[C---:B------:R-:W-:Y:S02]  /*1280*/  PRMT R8, R9.reuse, 0x7632, R8 ;  /* 0x0000763209087816 */ /* 0x040fe40000000008 */
[----:B------:R-:W-:Y:S02]  /*1290*/  SHF.L.U32 R28, R9, 0x10, RZ ;  /* 0x00000010091c7819 */ /* 0x000fe400000006ff */
[C---:B------:R-:W-:Y:S02]  /*12a0*/  PRMT R9, R30.reuse, 0x7632, R9 ;  /* 0x000076321e097816 */ /* 0x040fe40000000009 */
[C---:B------:R-:W-:Y:S02]  /*12b0*/  PRMT R18, R11.reuse, 0x7632, R18 ;  /* 0x000076320b127816 */ /* 0x040fe40000000012 */
[----:B------:R-:W-:Y:S02]  /*12c0*/  SHF.L.U32 R30, R30, 0x10, RZ ;  /* 0x000000101e1e7819 */ /* 0x000fe400000006ff */
[----:B------:R-:W-:-:S02]  /*12d0*/  SHF.L.U32 R11, R11, 0x10, RZ ;  /* 0x000000100b0b7819 */ /* 0x000fc400000006ff */
[----:B------:R-:W-:Y:S02]  /*12e0*/  SHF.L.U32 R10, R10, 0x10, RZ ;  /* 0x000000100a0a7819 */ /* 0x000fe400000006ff */
[----:B------:R-:W-:Y:S02]  /*12f0*/  SHF.L.U32 R8, R8, 0x10, RZ ;  /* 0x0000001008087819 */ /* 0x000fe400000006ff */
[----:B------:R-:W-:Y:S02]  /*1300*/  SHF.L.U32 R9, R9, 0x10, RZ ;  /* 0x0000001009097819 */ /* 0x000fe400000006ff */
[----:B------:R-:W-:Y:S01]  /*1310*/  SHF.L.U32 R19, R18, 0x10, RZ ;  /* 0x0000001012137819 */ /* 0x000fe200000006ff */
[----:B------:R-:W-:Y:S01]  /*1320*/  FADD R31, R31, R30 ;  /* 0x0000001e1f1f7221 */ /* 0x000fe20000000000 */
[----:B------:R-:W-:Y:S01]  /*1330*/  FADD R28, R28, R11 ;  /* 0x0000000b1c1c7221 */ /* 0x000fe20000000000 */
[----:B------:R-:W-:Y:S02]  /*1340*/  FADD R36, R10, R9 ;  /* 0x000000090a247221 */ /* 0x000fe40000000000 */
[----:B------:R-:W-:Y:S01]  /*1350*/  FADD R30, R8, R19 ;  /* 0x00000013081e7221 */ /* 0x000fe20000000000 */
[----:B------:R-:W-:Y:S01]  /*1360*/  CS2R R10, SRZ ;  /* 0x00000000000a7805 */ /* 0x000fe2000001ff00 */
[----:B------:R-:W-:Y:S01]  /*1370*/  CS2R R8, SRZ ;  /* 0x0000000000087805 */ /* 0x000fe2000001ff00 */
[----:B------:R-:W-:-:S05]  /*1380*/  IMAD.WIDE R18, R24, R29, c[0x0][0x1a8] ;  /* 0x00006a0018127625 */ /* 0x000fca00078e021d */
[----:B------:R0:W2:Y:S01]  /*1390*/  @!P3 LDG.E.EF.128 R8, [R18.64] ;  /* 0x000000041208b981 */ /* 0x0000a2000c0e1d00 */
[----:B----4-:R-:W-:Y:S02]  /*13a0*/  SEL R12, R12, RZ, !P3 ;  /* 0x000000ff0c0c7207 */ /* 0x010fe40005800000 */
[----:B------:R-:W-:Y:S02]  /*13b0*/  SEL R13, R13, RZ, !P3 ;  /* 0x000000ff0d0d7207 */ /* 0x000fe40005800000 */
[----:B------:R-:W-:Y:S01]  /*13c0*/  SEL R15, R15, RZ, !P3 ;  /* 0x000000ff0f0f7207 */ /* 0x000fe20005800000 */
[----:B------:R-:W-:Y:S02]  /*13d0*/  FADD R12, R12, 1 ;  /* 0x3f8000000c0c7421 */ /* 0x000fe40000000000 */
[----:B------:R-:W-:Y:S02]  /*13e0*/  FADD R13, R13, 1 ;  /* 0x3f8000000d0d7421 */ /* 0x000fe40000000000 */
[----:B------:R-:W-:Y:S01]  /*13f0*/  FADD R15, R15, 1 ;  /* 0x3f8000000f0f7421 */ /* 0x000fe20000000000 */
[----:B------:R-:W-:Y:S01]  /*1400*/  SEL R14, R14, RZ, !P3 ;  /* 0x000000ff0e0e7207 */ /* 0x000fe20005800000 */
[----:B------:R-:W-:Y:S01]  /*1410*/  FMUL R32, R31, R12 ;  /* 0x0000000c1f207220 */ /* 0x000fe20000400000 */
[----:B------:R-:W-:Y:S01]  /*1420*/  FMUL R36, R36, R13 ;  /* 0x0000000d24247220 */ /* 0x000fe20000400000 */
[----:B------:R-:W-:Y:S01]  /*1430*/  FMUL R30, R30, R15 ;  /* 0x0000000f1e1e7220 */ /* 0x000fe20000400000 */
[----:B0-----:R-:W-:Y:S01]  /*1440*/  CS2R R18, SRZ ;  /* 0x0000000000127805 */ /* 0x001fe2000001ff00 */
[----:B------:R-:W-:Y:S01]  /*1450*/  IMAD.WIDE R12, R24, R21, c[0x0][0x180] ;  /* 0x00006000180c7625 */ /* 0x000fe200078e0215 */
[----:B------:R-:W-:-:S04]  /*1460*/  FADD R31, R14, 1 ;  /* 0x3f8000000e1f7421 */ /* 0x000fc80000000000 */
[----:B------:R0:W3:Y:S01]  /*1470*/  @!P3 LDG.E.EL.64 R18, [R12.64] ;  /* 0x000000040c12b981 */ /* 0x0000e2000c2e1b00 */
[----:B------:R-:W-:Y:S01]  /*1480*/  FMUL R28, R28, R31 ;  /* 0x0000001f1c1c7220 */ /* 0x000fe20000400000 */
[----:B0-----:R-:W-:Y:S01]  /*1490*/  CS2R R12, SRZ ;  /* 0x00000000000c7805 */ /* 0x001fe2000001ff00 */
[----:B--2---:R-:W-:Y:S02]  /*14a0*/  SEL R15, R8, RZ, !P3 ;  /* 0x000000ff080f7207 */ /* 0x004fe40005800000 */
[----:B------:R-:W-:Y:S02]  /*14b0*/  SEL R10, R10, RZ, !P3 ;  /* 0x000000ff0a0a7207 */ /* 0x000fe40005800000 */
[----:B------:R-:W-:Y:S01]  /*14c0*/  SEL R8, R11, RZ, !P3 ;  /* 0x000000ff0b087207 */ /* 0x000fe20005800000 */
[----:B------:R-:W-:Y:S01]  /*14d0*/  FFMA R32, R27, R32, R15 ;  /* 0x000000201b207223 */ /* 0x000fe2000000000f */
[----:B------:R-:W-:Y:S01]  /*14e0*/  SEL R9, R9, RZ, !P3 ;  /* 0x000000ff09097207 */ /* 0x000fe20005800000 */
[----:B------:R-:W-:Y:S01]  /*14f0*/  CS2R R14, SRZ ;  /* 0x00000000000e7805 */ /* 0x000fe2000001ff00 */
[C---:B------:R-:W-:Y:S01]  /*1500*/  FFMA R28, R27.reuse, R28, R10 ;  /* 0x0000001c1b1c7223 */ /* 0x040fe2000000000a */
[C---:B------:R-:W-:Y:S01]  /*1510*/  FFMA R30, R27.reuse, R30, R8 ;  /* 0x0000001e1b1e7223 */ /* 0x040fe20000000008 */
[----:B------:R-:W-:Y:S01]  /*1520*/  CS2R R10, SRZ ;  /* 0x00000000000a7805 */ /* 0x000fe2000001ff00 */
[----:B------:R-:W-:Y:S01]  /*1530*/  FFMA R31, R27, R36, R9 ;  /* 0x000000241b1f7223 */ /* 0x000fe20000000009 */
[----:B------:R-:W-:Y:S01]  /*1540*/  IMAD.WIDE R36, R24, R29, c[0x0][0x198] ;  /* 0x0000660018247625 */ /* 0x000fe200078e021d */
[----:B------:R-:W-:Y:S01]  /*1550*/  CS2R R8, SRZ ;  /* 0x0000000000087805 */ /* 0x000fe2000001ff00 */
[----:B------:R0:W2:Y:S05]  /*1560*/  @!P3 LDG.E.EL.128 R12, [R4.64] ;  /* 0x00000004040cb981 */ /* 0x0000aa000c2e1d00 */
[----:B------:R2:W4:Y:S01]  /*1570*/  @!P3 LDG.E.EF.128 R8, [R36.64] ;  /* 0x000000042408b981 */ /* 0x000522000c0e1d00 */
[----:B---3--:R-:W-:-:S04]  /*1580*/  SEL R33, R18, RZ, !P3 ;  /* 0x000000ff12217207 */ /* 0x008fc80005800000 */
[----:B------:R-:W-:Y:S02]  /*1590*/  PRMT R18, R33, 0x7632, R18 ;  /* 0x0000763221127816 */ /* 0x000fe40000000012 */
[----:B------:R-:W-:-:S04]  /*15a0*/  IADD3 R25, R25, 0x400, RZ ;  /* 0x0000040019197810 */ /* 0x000fc80007ffe0ff */
[----:B------:R-:W-:Y:S02]  /*15b0*/  ISETP.GE.U32.AND P5, PT, R25, 0x900, PT ;  /* 0x000009001900780c */ /* 0x000fe40003fa6070 */
[----:B0-----:R-:W-:-:S04]  /*15c0*/  IADD3 R4, P4, R4, 0x1000, RZ ;  /* 0x0000100004047810 */ /* 0x001fc80007f9e0ff */
[----:B------:R-:W-:Y:S02]  /*15d0*/  IADD3.X R5, RZ, R5, RZ, P4, !PT ;  /* 0x00000005ff057210 */ /* 0x000fe400027fe4ff */
[----:B--2---:R-:W-:Y:S02]  /*15e0*/  SEL R36, R13, RZ, !P3 ;  /* 0x000000ff0d247207 */ /* 0x004fe40005800000 */
[----:B------:R-:W-:Y:S02]  /*15f0*/  SHF.L.U32 R13, R18, 0x10, RZ ;  /* 0x00000010120d7819 */ /* 0x000fe400000006ff */
[----:B----4-:R-:W-:Y:S01]  /*1600*/  SEL R37, R9, RZ, !P3 ;  /* 0x000000ff09257207 */ /* 0x010fe20005800000 */
[----:B------:R-:W-:Y:S02]  /*1610*/  FADD R18, R36, 1 ;  /* 0x3f80000024127421 */ /* 0x000fe40000000000 */
[----:B------:R-:W-:-:S04]  /*1620*/  FMUL R9, R13, R2 ;  /* 0x000000020d097220 */ /* 0x000fc80000400000 */
[----:B------:R-:W-:-:S04]  /*1630*/  FFMA R9, R9, R18, R37 ;  /* 0x0000001209097223 */ /* 0x000fc80000000025 */
[----:B------:R-:W-:Y:S01]  /*1640*/  FFMA R31, R3, R9, R31 ;  /* 0x00000009031f7223 */ /* 0x000fe2000000001f */
[----:B------:R-:W-:-:S03]  /*1650*/  SEL R12, R12, RZ, !P3 ;  /* 0x000000ff0c0c7207 */ /* 0x000fc60005800000 */
[----:B------:R-:W-:Y:S01]  /*1660*/  FFMA R9, R3, R9, R31 ;  /* 0x0000000903097223 */ /* 0x000fe2000000001f */
[----:B------:R-:W-:Y:S01]  /*1670*/  SHF.L.U32 R31, R33, 0x10, RZ ;  /* 0x00000010211f7819 */ /* 0x000fe200000006ff */
[----:B------:R-:W-:Y:S01]  /*1680*/  FADD R33, R12, 1 ;  /* 0x3f8000000c217421 */ /* 0x000fe20000000000 */
[----:B------:R-:W-:-:S03]  /*1690*/  SEL R37, R8, RZ, !P3 ;  /* 0x000000ff08257207 */ /* 0x000fc60005800000 */
[----:B------:R-:W-:Y:S01]  /*16a0*/  FMUL R8, R31, R2 ;  /* 0x000000021f087220 */ /* 0x000fe20000400000 */
[----:B------:R-:W-:-:S03]  /*16b0*/  SEL R12, R19, RZ, !P3 ;  /* 0x000000ff130c7207 */ /* 0x000fc60005800000 */
[----:B------:R-:W-:Y:S01]  /*16c0*/  FFMA R8, R8, R33, R37 ;  /* 0x0000002108087223 */ /* 0x000fe20000000025 */
[----:B------:R-:W-:Y:S02]  /*16d0*/  SEL R14, R14, RZ, !P3 ;  /* 0x000000ff0e0e7207 */ /* 0x000fe40005800000 */
[----:B------:R-:W-:Y:S01]  /*16e0*/  SHF.L.U32 R19, R12, 0x10, RZ ;  /* 0x000000100c137819 */ /* 0x000fe200000006ff */
[CC--:B------:R-:W-:Y:S02]  /*16f0*/  FFMA R32, R3.reuse, R8.reuse, R32 ;  /* 0x0000000803207223 */ /* 0x0c0fe40000000020 */
[----:B------:R-:W-:Y:S02]  /*1700*/  FADD R37, R14, 1 ;  /* 0x3f8000000e257421 */ /* 0x000fe40000000000 */
[----:B------:R-:W-:Y:S01]  /*1710*/  FFMA R8, R3, R8, R32 ;  /* 0x0000000803087223 */ /* 0x000fe20000000020 */
[----:B------:R-:W-:Y:S01]  /*1720*/  SEL R32, R10, RZ, !P3 ;  /* 0x000000ff0a207207 */ /* 0x000fe20005800000 */
[----:B------:R-:W-:Y:S01]  /*1730*/  FMUL R10, R19, R2 ;  /* 0x00000002130a7220 */ /* 0x000fe20000400000 */
[----:B------:R-:W-:-:S03]  /*1740*/  PRMT R12, R12, 0x7632, R12 ;  /* 0x000076320c0c7816 */ /* 0x000fc6000000000c */
[----:B------:R-:W-:Y:S01]  /*1750*/  FFMA R10, R10, R37, R32 ;  /* 0x000000250a0a7223 */ /* 0x000fe20000000020 */
[----:B------:R-:W-:Y:S02]  /*1760*/  SEL R14, R15, RZ, !P3 ;  /* 0x000000ff0f0e7207 */ /* 0x000fe40005800000 */
[----:B------:R-:W-:Y:S01]  /*1770*/  SHF.L.U32 R12, R12, 0x10, RZ ;  /* 0x000000100c0c7819 */ /* 0x000fe200000006ff */
[CC--:B------:R-:W-:Y:S02]  /*1780*/  FFMA R28, R3.reuse, R10.reuse, R28 ;  /* 0x0000000a031c7223 */ /* 0x0c0fe4000000001c */
[----:B------:R-:W-:Y:S02]  /*1790*/  FADD R14, R14, 1 ;  /* 0x3f8000000e0e7421 */ /* 0x000fe40000000000 */
[----:B------:R-:W-:Y:S01]  /*17a0*/  FFMA R10, R3, R10, R28 ;  /* 0x0000000a030a7223 */ /* 0x000fe2000000001c */
[----:B------:R-:W-:Y:S01]  /*17b0*/  SEL R28, R11, RZ, !P3 ;  /* 0x000000ff0b1c7207 */ /* 0x000fe20005800000 */
[----:B------:R-:W-:-:S04]  /*17c0*/  FMUL R11, R12, R2 ;  /* 0x000000020c0b7220 */ /* 0x000fc80000400000 */
[----:B------:R-:W-:-:S04]  /*17d0*/  FFMA R28, R11, R14, R28 ;  /* 0x0000000e0b1c7223 */ /* 0x000fc8000000001c */
[----:B------:R-:W-:-:S04]  /*17e0*/  FFMA R11, R3, R28, R30 ;  /* 0x0000001c030b7223 */ /* 0x000fc8000000001e */
[----:B------:R-:W-:Y:S01]  /*17f0*/  FFMA R11, R3, R28, R11 ;  /* 0x0000001c030b7223 */ /* 0x000fe2000000000b */
[----:B------:R-:W-:Y:S01]  /*1800*/  FMUL R28, R37, R10 ;  /* 0x0000000a251c7220 */ /* 0x000fe20000400000 */
[----:B------:R-:W-:-:S03]  /*1810*/  FMUL R18, R18, R9 ;  /* 0x0000000912127220 */ /* 0x000fc60000400000 */
[----:B------:R-:W-:Y:S01]  /*1820*/  FMUL R19, R19, R28 ;  /* 0x0000001c13137220 */ /* 0x000fe20000400000 */
[----:B------:R-:W-:Y:S01]  /*1830*/  FMUL R28, R33, R8 ;  /* 0x00000008211c7220 */ /* 0x000fe20000400000 */
[----:B------:R-:W-:Y:S01]  /*1840*/  FMUL R33, R14, R11 ;  /* 0x0000000b0e217220 */ /* 0x000fe20000400000 */
[----:B------:R-:W-:Y:S01]  /*1850*/  IMAD.WIDE R14, R24, R29, c[0x0][0x160] ;  /* 0x00005800180e7625 */ /* 0x000fe200078e021d */
[----:B------:R-:W-:Y:S01]  /*1860*/  FMUL R18, R13, R18 ;  /* 0x000000120d127220 */ /* 0x000fe20000400000 */
[----:B------:R-:W-:Y:S01]  /*1870*/  FMUL R28, R31, R28 ;  /* 0x0000001c1f1c7220 */ /* 0x000fe20000400000 */
[----:B------:R-:W-:Y:S01]  /*1880*/  FMUL R33, R12, R33 ;  /* 0x000000210c217220 */ /* 0x000fe20000400000 */
[----:B------:R-:W-:Y:S01]  /*1890*/  FSEL R31, R19, -RZ, !P3 ;  /* 0x800000ff131f7208 */ /* 0x000fe20005800000 */
[----:B------:R0:W-:Y:S01]  /*18a0*/  @!P3 STG.E.128 [R14.64], R8 ;  /* 0x000000080e00b986 */ /* 0x0001e2000c101d04 */
[----:B------:R-:W-:Y:S02]  /*18b0*/  FSEL R18, R18, -RZ, !P3 ;  /* 0x800000ff12127208 */ /* 0x000fe40005800000 */
[----:B------:R-:W-:-:S02]  /*18c0*/  FSEL R19, R28, -RZ, !P3 ;  /* 0x800000ff1c137208 */ /* 0x000fc40005800000 */
[----:B------:R-:W-:Y:S02]  /*18d0*/  FSEL R33, R33, -RZ, !P3 ;  /* 0x800000ff21217208 */ /* 0x000fe40005800000 */
[----:B------:R-:W-:Y:S01]  /*18e0*/  IADD3 R16, P3, R16, 0x1000, RZ ;  /* 0x0000100010107810 */ /* 0x000fe20007f7e0ff */
[----:B------:R-:W-:Y:S01]  /*18f0*/  FADD R22, R31, R22 ;  /* 0x000000161f167221 */ /* 0x000fe20000000000 */
[----:B------:R-:W-:Y:S01]  /*1900*/  FADD R26, R19, R26 ;  /* 0x0000001a131a7221 */ /* 0x000fe20000000000 */
[----:B------:R-:W-:Y:S01]  /*1910*/  FADD R20, R33, R20 ;  /* 0x0000001421147221 */ /* 0x000fe20000000000 */
[----:B------:R-:W-:Y:S01]  /*1920*/  FADD R23, R18, R23 ;  /* 0x0000001712177221 */ /* 0x000fe20000000000 */
[----:B------:R-:W-:Y:S01]  /*1930*/  IADD3.X R17, RZ, R17, RZ, P3, !PT ;  /* 0x00000011ff117210 */ /* 0x000fe20001ffe4ff */
[----:B------:R-:W-:Y:S05]  /*1940*/  @!P5 BRA `(.L_x_0) ;  /* 0xfffff7f00000d947 */ /* 0x000fea000383ffff */
[----:B------:R-:W-:Y:S01]  /*1950*/  FADD R3, R23, R26 ;  /* 0x0000001a17037221 */ /* 0x000fe20000000000 */
[----:B------:R-:W-:Y:S01]  /*1960*/  SHF.R.U32.HI R12, RZ, 0x5, R0 ;  /* 0x00000005ff0c7819 */ /* 0x000fe20000011600 */
[----:B------:R-:W-:Y:S06]  /*1970*/  BAR.SYNC 0x0 ;  /* 0x0000000000007b1d */ /* 0x000fec0000000000 */
[----:B------:R-:W-:Y:S01]  /*1980*/  FADD R3, R22, R3 ;  /* 0x0000000316037221 */ /* 0x000fe20000000000 */
[----:B------:R-:W-:-:S03]  /*1990*/  SHF.L.U32 R12, R12, 0x2, RZ ;  /* 0x000000020c0c7819 */ /* 0x000fc600000006ff */
[----:B------:R-:W-:Y:S01]  /*19a0*/  FADD R3, R20, R3 ;  /* 0x0000000314037221 */ /* 0x000fe20000000000 */
[----:B------:R-:W-:-:S04]  /*19b0*/  LOP3.LUT R13, R12, 0x1c, RZ, 0xe2, !PT ;  /* 0x0000001c0c0d7812 */ /* 0x000fc800078ee2ff */
[----:B------:R-:W1:Y:S02]  /*19c0*/  SHFL.BFLY PT, R4, R3, 0x10, 0x1f ;  /* 0x0e001f0003047f89 */ /* 0x000e6400000e0000 */
[----:B-1----:R-:W-:-:S05]  /*19d0*/  FADD R4, R3, R4 ;  /* 0x0000000403047221 */ /* 0x002fca0000000000 */
[----:B------:R-:W1:Y:S02]  /*19e0*/  SHFL.BFLY PT, R5, R4, 0x8, 0x1f ;  /* 0x0d001f0004057f89 */ /* 0x000e6400000e0000 */
[----:B-1----:R-:W-:-:S05]  /*19f0*/  FADD R5, R4, R5 ;  /* 0x0000000504057221 */ /* 0x002fca0000000000 */
[----:B0-----:R-:W0:Y:S02]  /*1a00*/  SHFL.BFLY PT, R8, R5, 0x4, 0x1f ;  /* 0x0c801f0005087f89 */ /* 0x001e2400000e0000 */
[----:B0-----:R-:W-:-:S05]  /*1a10*/  FADD R8, R5, R8 ;  /* 0x0000000805087221 */ /* 0x001fca0000000000 */
[----:B------:R-:W0:Y:S02]  /*1a20*/  SHFL.BFLY PT, R9, R8, 0x2, 0x1f ;  /* 0x0c401f0008097f89 */ /* 0x000e2400000e0000 */
[----:B0-----:R-:W-:-:S05]  /*1a30*/  FADD R9, R8, R9 ;  /* 0x0000000908097221 */ /* 0x001fca0000000000 */
[----:B------:R-:W0:Y:S02]  /*1a40*/  SHFL.BFLY PT, R10, R9, 0x1, 0x1f ;  /* 0x0c201f00090a7f89 */ /* 0x000e2400000e0000 */
[----:B0-----:R-:W-:Y:S01]  /*1a50*/  FADD R10, R9, R10 ;  /* 0x0000000a090a7221 */ /* 0x001fe20000000000 */
[----:B------:R-:W-:-:S04]  /*1a60*/  IMAD.WIDE R8, R6, R29, c[0x0][0x160] ;  /* 0x0000580006087625 */ /* 0x000fc800078e021d */
[----:B------:R-:W-:Y:S04]  /*1a70*/  @!P1 STS [R13], R10 ;  /* 0x0000000a0d009388 */ /* 0x000fe80000000800 */
[----:B------:R-:W-:Y:S06]  /*1a80*/  BAR.SYNC 0x0 ;  /* 0x0000000000007b1d */ /* 0x000fec0000000000 */
[----:B------:R-:W0:Y:S04]  /*1a90*/  @!P2 LDS R11, [R0.X4] ;  /* 0x00000000000ba984 */ /* 0x000e280000004800 */
[----:B0-----:R-:W0:Y:S02]  /*1aa0*/  SHFL.BFLY PT, R4, R11, 0x4, 0x1f ;  /* 0x0c801f000b047f89 */ /* 0x001e2400000e0000 */
[----:B0-----:R-:W-:-:S05]  /*1ab0*/  FADD R3, R11, R4 ;  /* 0x000000040b037221 */ /* 0x001fca0000000000 */
[----:B------:R-:W0:Y:S02]  /*1ac0*/  SHFL.BFLY PT, R4, R3, 0x2, 0x1f ;  /* 0x0c401f0003047f89 */ /* 0x000e2400000e0000 */
[----:B0-----:R-:W-:-:S05]  /*1ad0*/  FADD R16, R3, R4 ;  /* 0x0000000403107221 */ /* 0x001fca0000000000 */
[----:B------:R-:W0:Y:S02]  /*1ae0*/  SHFL.BFLY PT, R5, R16, 0x1, 0x1f ;  /* 0x0c201f0010057f89 */ /* 0x000e2400000e0000 */
[----:B0-----:R-:W-:Y:S01]  /*1af0*/  FADD R17, R16, R5 ;  /* 0x0000000510117221 */ /* 0x001fe20000000000 */
[----:B------:R-:W-:-:S04]  /*1b00*/  IMAD.WIDE R4, R6, R21, c[0x0][0x180] ;  /* 0x0000600006047625 */ /* 0x000fc800078e0215 */
[----:B------:R-:W-:Y:S04]  /*1b10*/  @P0 STS [R0.X4], R17 ;  /* 0x0000001100000388 */ /* 0x000fe80000004800 */
[----:B------:R-:W-:Y:S06]  /*1b20*/  BAR.SYNC 0x0 ;  /* 0x0000000000007b1d */ /* 0x000fec0000000000 */
[----:B------:R-:W2:Y:S04]  /*1b30*/  LDG.E.EL.128 R12, [R34.64] ;  /* 0x00000004220c7981 */ /* 0x000ea8000c2e1d00 */
[----:B------:R-:W3:Y:S04]  /*1b40*/  LDG.E.EF.64 R4, [R4.64] ;  /* 0x0000000404047981 */ /* 0x000ee8000c0e1b00 */
[----:B------:R-:W4:Y:S04]  /*1b50*/  LDG.E.EF.128 R8, [R8.64] ;  /* 0x0000000408087981 */ /* 0x000f28000c0e1d00 */
[----:B------:R-:W0:Y:S01]  /*1b60*/  LDS R3, [RZ] ;  /* 0x00000000ff037984 */ /* 0x000e220000000800 */
[----:B------:R-:W-:-:S04]  /*1b70*/  FMUL R23, R2, R2 ;  /* 0x0000000202177220 */ /* 0x000fc80000400000 */
[----:B------:R-:W-:Y:S01]  /*1b80*/  FMUL R16, R23, R2 ;  /* 0x0000000217107220 */ /* 0x000fe20000400000 */
[----:B0-----:R-:W-:-:S04]  /*1b90*/  FMUL R3, R3, -0.5 ;  /* 0xbf00000003037820 */ /* 0x001fc80000400000 */
[----:B------:R-:W-:Y:S01]  /*1ba0*/  FMUL R16, R3, R16 ;  /* 0x0000001003107220 */ /* 0x000fe20000400000 */
[----:B--2---:R-:W-:Y:S01]  /*1bb0*/  FADD R19, R12, 1 ;  /* 0x3f8000000c137421 */ /* 0x004fe20000000000 */
[----:B------:R-:W-:Y:S01]  /*1bc0*/  FADD R12, R13, 1 ;  /* 0x3f8000000d0c7421 */ /* 0x000fe20000000000 */
[----:B------:R-:W-:Y:S01]  /*1bd0*/  FADD R13, R14, 1 ;  /* 0x3f8000000e0d7421 */ /* 0x000fe20000000000 */
[----:B---3--:R-:W-:Y:S02]  /*1be0*/  PRMT R0, R4, 0x7632, R0 ;  /* 0x0000763204007816 */ /* 0x008fe40000000000 */
[----:B------:R-:W-:Y:S01]  /*1bf0*/  PRMT R3, R5, 0x7632, R3 ;  /* 0x0000763205037816 */ /* 0x000fe20000000003 */
[----:B------:R-:W-:Y:S01]  /*1c00*/  FADD R14, R15, 1 ;  /* 0x3f8000000f0e7421 */ /* 0x000fe20000000000 */
[----:B----4-:R-:W-:Y:S01]  /*1c10*/  FMUL R15, R9, R12 ;  /* 0x0000000c090f7220 */ /* 0x010fe20000400000 */
[----:B------:R-:W-:Y:S01]  /*1c20*/  FMUL R17, R10, R13 ;  /* 0x0000000d0a117220 */ /* 0x000fe20000400000 */
[----:B------:R-:W-:-:S02]  /*1c30*/  SHF.L.U32 R9, R4, 0x10, RZ ;  /* 0x0000001004097819 */ /* 0x000fc400000006ff */
[----:B------:R-:W-:Y:S01]  /*1c40*/  SHF.L.U32 R13, R0, 0x10, RZ ;  /* 0x00000010000d7819 */ /* 0x000fe200000006ff */
[----:B------:R-:W-:Y:S01]  /*1c50*/  FMUL R0, R16, 0.00043402778101153671741 ;  /* 0x39e38e3910007820 */ /* 0x000fe20000400000 */
[----:B------:R-:W-:Y:S02]  /*1c60*/  SHF.L.U32 R5, R5, 0x10, RZ ;  /* 0x0000001005057819 */ /* 0x000fe400000006ff */
[----:B------:R-:W-:Y:S01]  /*1c70*/  SHF.L.U32 R3, R3, 0x10, RZ ;  /* 0x0000001003037819 */ /* 0x000fe200000006ff */
[----:B------:R-:W-:Y:S01]  /*1c80*/  FMUL R19, R8, R19 ;  /* 0x0000001308137220 */ /* 0x000fe20000400000 */
[----:B------:R-:W-:Y:S01]  /*1c90*/  FMUL R11, R11, R14 ;  /* 0x0000000e0b0b7220 */ /* 0x000fe20000400000 */
[-C--:B------:R-:W-:Y:S01]  /*1ca0*/  FMUL R4, R9, R0.reuse ;  /* 0x0000000009047220 */ /* 0x080fe20000400000 */
[-C--:B------:R-:W-:Y:S01]  /*1cb0*/  FMUL R8, R13, R0.reuse ;  /* 0x000000000d087220 */ /* 0x080fe20000400000 */
[-C--:B------:R-:W-:Y:S01]  /*1cc0*/  FMUL R10, R5, R0.reuse ;  /* 0x00000000050a7220 */ /* 0x080fe20000400000 */
[----:B------:R-:W-:Y:S01]  /*1cd0*/  FMUL R12, R3, R0 ;  /* 0x00000000030c7220 */ /* 0x000fe20000400000 */
[-C--:B------:R-:W-:Y:S01]  /*1ce0*/  FFMA R4, R19, R2.reuse, R4 ;  /* 0x0000000213047223 */ /* 0x080fe20000000004 */
[-C--:B------:R-:W-:Y:S01]  /*1cf0*/  FFMA R8, R15, R2.reuse, R8 ;  /* 0x000000020f087223 */ /* 0x080fe20000000008 */
[-C--:B------:R-:W-:Y:S01]  /*1d00*/  FFMA R10, R17, R2.reuse, R10 ;  /* 0x00000002110a7223 */ /* 0x080fe2000000000a */
[----:B------:R-:W-:Y:S01]  /*1d10*/  FFMA R12, R11, R2, R12 ;  /* 0x000000020b0c7223 */ /* 0x000fe2000000000c */
[-C--:B------:R-:W-:Y:S01]  /*1d20*/  FFMA R4, R9, R0.reuse, R4 ;  /* 0x0000000009047223 */ /* 0x080fe20000000004 */
[-C--:B------:R-:W-:Y:S01]  /*1d30*/  FFMA R13, R13, R0.reuse, R8 ;  /* 0x000000000d0d7223 */ /* 0x080fe20000000008 */
[-C--:B------:R-:W-:Y:S01]  /*1d40*/  FFMA R10, R5, R0.reuse, R10 ;  /* 0x00000000050a7223 */ /* 0x080fe2000000000a */
[----:B------:R-:W-:Y:S01]  /*1d50*/  FFMA R3, R3, R0, R12 ;  /* 0x0000000003037223 */ /* 0x000fe2000000000c */
[C---:B------:R-:W-:Y:S01]  /*1d60*/  IADD3 R16, R6.reuse, 0x400, RZ ;  /* 0x0000040006107810 */ /* 0x040fe20007ffe0ff */
[----:B------:R-:W-:Y:S01]  /*1d70*/  IMAD.WIDE R18, R6, R21, c[0x0][0x1b0] ;  /* 0x00006c0006127625 */ /* 0x000fe200078e0215 */
[----:B------:R-:W-:-:S02]  /*1d80*/  F2FP.BF16.F32.PACK_AB R26, R13, R4 ;  /* 0x000000040d1a723e */ /* 0x000fc400000010ff */
[----:B------:R-:W-:Y:S01]  /*1d90*/  F2FP.BF16.F32.PACK_AB R27, R3, R10 ;  /* 0x0000000a031b723e */ /* 0x000fe200000010ff */
[----:B------:R-:W-:-:S04]  /*1da0*/  IMAD.WIDE R12, R16, R29, c[0x0][0x160] ;  /* 0x00005800100c7625 */ /* 0x000fc800078e021d */
[----:B------:R0:W-:Y:S01]  /*1db0*/  STG.E.64 [R18.64], R26 ;  /* 0x0000001a12007986 */ /* 0x0001e2000c101b04 */
[----:B------:R-:W-:-:S03]  /*1dc0*/  IMAD.WIDE R4, R16, R21, c[0x0][0x180] ;  /* 0x0000600010047625 */ /* 0x000fc600078e0215 */
[----:B------:R-:W2:Y:S04]  /*1dd0*/  LDG.E.EL.128 R8, [R34.64+0x1000] ;  /* 0x0010000422087981 */ /* 0x000ea8000c2e1d00 */
[----:B------:R-:W3:Y:S04]  /*1de0*/  LDG.E.EF.128 R12, [R12.64] ;  /* 0x000000040c0c7981 */ /* 0x000ee8000c0e1d00 */
[----:B------:R-:W4:Y:S01]  /*1df0*/  LDG.E.EF.64 R4, [R4.64] ;  /* 0x0000000404047981 */ /* 0x000f22000c0e1b00 */
[----:B------:R-:W-:-:S04]  /*1e00*/  IADD3 R7, R7, 0x800, RZ ;  /* 0x0000080007077810 */ /* 0x000fc80007ffe0ff */
[----:B------:R-:W-:Y:S01]  /*1e10*/  ISETP.GE.U32.AND P0, PT, R7, 0x900, PT ;  /* 0x000009000700780c */ /* 0x000fe20003f06070 */
[----:B--2---:R-:W-:Y:S01]  /*1e20*/  FADD R3, R8, 1 ;  /* 0x3f80000008037421 */ /* 0x004fe20000000000 */
[----:B------:R-:W-:-:S03]  /*1e30*/  FADD R8, R9, 1 ;  /* 0x3f80000009087421 */ /* 0x000fc60000000000 */
[----:B---3--:R-:W-:Y:S01]  /*1e40*/  FMUL R23, R12, R3 ;  /* 0x000000030c177220 */ /* 0x008fe20000400000 */
[----:B------:R-:W-:Y:S01]  /*1e50*/  FMUL R25, R13, R8 ;  /* 0x000000080d197220 */ /* 0x000fe20000400000 */
[C---:B----4-:R-:W-:Y:S02]  /*1e60*/  SHF.L.U32 R9, R4.reuse, 0x10, RZ ;  /* 0x0000001004097819 */ /* 0x050fe400000006ff */
[----:B------:R-:W-:Y:S02]  /*1e70*/  PRMT R3, R4, 0x7632, R3 ;  /* 0x0000763204037816 */ /* 0x000fe40000000003 */
[----:B------:R-:W-:Y:S01]  /*1e80*/  PRMT R8, R5, 0x7632, R8 ;  /* 0x0000763205087816 */ /* 0x000fe20000000008 */
[----:B------:R-:W-:Y:S01]  /*1e90*/  FADD R17, R10, 1 ;  /* 0x3f8000000a117421 */ /* 0x000fe20000000000 */
[----:B------:R-:W-:Y:S01]  /*1ea0*/  FADD R10, R11, 1 ;  /* 0x3f8000000b0a7421 */ /* 0x000fe20000000000 */
[----:B------:R-:W-:Y:S01]  /*1eb0*/  SHF.L.U32 R5, R5, 0x10, RZ ;  /* 0x0000001005057819 */ /* 0x000fe200000006ff */
[----:B------:R-:W-:Y:S01]  /*1ec0*/  FMUL R4, R0, R9 ;  /* 0x0000000900047220 */ /* 0x000fe20000400000 */
[----:B------:R-:W-:-:S02]  /*1ed0*/  SHF.L.U32 R3, R3, 0x10, RZ ;  /* 0x0000001003037819 */ /* 0x000fc400000006ff */
[----:B------:R-:W-:Y:S01]  /*1ee0*/  SHF.L.U32 R11, R8, 0x10, RZ ;  /* 0x00000010080b7819 */ /* 0x000fe200000006ff */
[----:B------:R-:W-:Y:S01]  /*1ef0*/  FMUL R15, R15, R10 ;  /* 0x0000000a0f0f7220 */ /* 0x000fe20000400000 */
[-C--:B------:R-:W-:Y:S01]  /*1f00*/  FFMA R23, R23, R2.reuse, R4 ;  /* 0x0000000217177223 */ /* 0x080fe20000000004 */
[----:B------:R-:W-:Y:S01]  /*1f10*/  FMUL R17, R14, R17 ;  /* 0x000000110e117220 */ /* 0x000fe20000400000 */
[C---:B------:R-:W-:Y:S01]  /*1f20*/  FMUL R10, R0.reuse, R5 ;  /* 0x00000005000a7220 */ /* 0x040fe20000400000 */
[C---:B------:R-:W-:Y:S01]  /*1f30*/  FMUL R8, R0.reuse, R3 ;  /* 0x0000000300087220 */ /* 0x040fe20000400000 */
[C---:B------:R-:W-:Y:S02]  /*1f40*/  FMUL R4, R0.reuse, R11 ;  /* 0x0000000b00047220 */ /* 0x040fe40000400000 */
[-C--:B------:R-:W-:Y:S01]  /*1f50*/  FFMA R10, R17, R2.reuse, R10 ;  /* 0x00000002110a7223 */ /* 0x080fe2000000000a */
[-C--:B------:R-:W-:Y:S01]  /*1f60*/  FFMA R8, R25, R2.reuse, R8 ;  /* 0x0000000219087223 */ /* 0x080fe20000000008 */
[----:B------:R-:W-:Y:S01]  /*1f70*/  FFMA R4, R15, R2, R4 ;  /* 0x000000020f047223 */ /* 0x000fe20000000004 */
[C---:B------:R-:W-:Y:S01]  /*1f80*/  FFMA R23, R0.reuse, R9, R23 ;  /* 0x0000000900177223 */ /* 0x040fe20000000017 */
[C---:B------:R-:W-:Y:S01]  /*1f90*/  FFMA R10, R0.reuse, R5, R10 ;  /* 0x00000005000a7223 */ /* 0x040fe2000000000a */
[C---:B------:R-:W-:Y:S01]  /*1fa0*/  FFMA R8, R0.reuse, R3, R8 ;  /* 0x0000000300087223 */ /* 0x040fe20000000008 */
[----:B------:R-:W-:Y:S01]  /*1fb0*/  FFMA R11, R0, R11, R4 ;  /* 0x0000000b000b7223 */ /* 0x000fe20000000004 */
[----:B------:R-:W-:Y:S01]  /*1fc0*/  IADD3 R12, R6, 0x800, RZ ;  /* 0x00000800060c7810 */ /* 0x000fe20007ffe0ff */
[----:B------:R-:W-:-:S02]  /*1fd0*/  IMAD.WIDE R16, R16, R21, c[0x0][0x1b0] ;  /* 0x00006c0010107625 */ /* 0x000fc400078e0215 */
[----:B------:R-:W-:Y:S02]  /*1fe0*/  F2FP.BF16.F32.PACK_AB R24, R8, R23 ;  /* 0x000000170818723e */ /* 0x000fe400000010ff */
[----:B------:R-:W-:Y:S01]  /*1ff0*/  F2FP.BF16.F32.PACK_AB R25, R11, R10 ;  /* 0x0000000a0b19723e */ /* 0x000fe200000010ff */
[----:B------:R-:W-:Y:S01]  /*2000*/  CS2R R8, SRZ ;  /* 0x0000000000087805 */ /* 0x000fe2000001ff00 */
[----:B------:R-:W-:Y:S01]  /*2010*/  CS2R R10, SRZ ;  /* 0x00000000000a7805 */ /* 0x000fe2000001ff00 */
[----:B------:R-:W-:Y:S01]  /*2020*/  CS2R R4, SRZ ;  /* 0x0000000000047805 */ /* 0x000fe2000001ff00 */
[----:B------:R-:W-:Y:S01]  /*2030*/  CS2R R6, SRZ ;  /* 0x0000000000067805 */ /* 0x000fe2000001ff00 */
[C---:B0-----:R-:W-:Y:S01]  /*2040*/  IMAD.WIDE R18, R12.reuse, R29, c[0x0][0x160] ;  /* 0x000058000c127625 */ /* 0x041fe200078e021d */
[----:B------:R0:W-:Y:S04]  /*2050*/  STG.E.64 [R16.64], R24 ;  /* 0x0000001810007986 */ /* 0x0001e8000c101b04 */
[----:B------:R-:W2:Y:S01]  /*2060*/  @!P0 LDG.E.EL.128 R8, [R34.64+0x2000] ;  /* 0x0020000422088981 */ /* 0x000ea2000c2e1d00 */
[----:B------:R-:W-:Y:S01]  /*2070*/  CS2R R14, SRZ ;  /* 0x00000000000e7805 */ /* 0x000fe2000001ff00 */
[----:B------:R-:W-:-:S02]  /*2080*/  IMAD.WIDE R22, R12, R21, c[0x0][0x180] ;  /* 0x000060000c167625 */ /* 0x000fc400078e0215 */
[----:B------:R-:W3:Y:S04]  /*2090*/  @!P0 LDG.E.EF.128 R4, [R18.64] ;  /* 0x0000000412048981 */ /* 0x000ee8000c0e1d00 */
[----:B------:R-:W4:Y:S01]  /*20a0*/  @!P0 LDG.E.EF.64 R14, [R22.64] ;  /* 0x00000004160e8981 */ /* 0x000f22000c0e1b00 */
[----:B--2---:R-:W-:Y:S02]  /*20b0*/  SEL R3, R8, RZ, !P0 ;  /* 0x000000ff08037207 */ /* 0x004fe40004000000 */
[----:B------:R-:W-:Y:S02]  /*20c0*/  SEL R10, R10, RZ, !P0 ;  /* 0x000000ff0a0a7207 */ /* 0x000fe40004000000 */
[----:B---3--:R-:W-:Y:S01]  /*20d0*/  SEL R20, R4, RZ, !P0 ;  /* 0x000000ff04147207 */ /* 0x008fe20004000000 */
[----:B------:R-:W-:Y:S01]  /*20e0*/  FADD R3, R3, 1 ;  /* 0x3f80000003037421 */ /* 0x000fe20000000000 */
[----:B------:R-:W-:-:S02]  /*20f0*/  SEL R4, R9, RZ, !P0 ;  /* 0x000000ff09047207 */ /* 0x000fc40004000000 */
[----:B------:R-:W-:Y:S01]  /*2100*/  SEL R5, R5, RZ, !P0 ;  /* 0x000000ff05057207 */ /* 0x000fe20004000000 */
[----:B------:R-:W-:Y:S01]  /*2110*/  FMUL R9, R20, R3 ;  /* 0x0000000314097220 */ /* 0x000fe20000400000 */
[----:B------:R-:W-:Y:S01]  /*2120*/  SEL R6, R6, RZ, !P0 ;  /* 0x000000ff06067207 */ /* 0x000fe20004000000 */
[----:B------:R-:W-:Y:S01]  /*2130*/  FADD R4, R4, 1 ;  /* 0x3f80000004047421 */ /* 0x000fe20000000000 */
[----:B------:R-:W-:Y:S01]  /*2140*/  FADD R3, R10, 1 ;  /* 0x3f8000000a037421 */ /* 0x000fe20000000000 */
[----:B----4-:R-:W-:Y:S02]  /*2150*/  SEL R14, R14, RZ, !P0 ;  /* 0x000000ff0e0e7207 */ /* 0x010fe40004000000 */
[----:B------:R-:W-:Y:S02]  /*2160*/  SEL R15, R15, RZ, !P0 ;  /* 0x000000ff0f0f7207 */ /* 0x000fe40004000000 */
[----:B0-----:R-:W-:Y:S01]  /*2170*/  SEL R17, R7, RZ, !P0 ;  /* 0x000000ff07117207 */ /* 0x001fe20004000000 */
[----:B------:R-:W-:Y:S01]  /*2180*/  FMUL R13, R6, R3 ;  /* 0x00000003060d7220 */ /* 0x000fe20000400000 */
[----:B------:R-:W-:Y:S01]  /*2190*/  SEL R7, R11, RZ, !P0 ;  /* 0x000000ff0b077207 */ /* 0x000fe20004000000 */
[----:B------:R-:W-:Y:S01]  /*21a0*/  FMUL R11, R5, R4 ;  /* 0x00000004050b7220 */ /* 0x000fe20000400000 */
[----:B------:R-:W-:-:S02]  /*21b0*/  PRMT R3, R14, 0x7632, R3 ;  /* 0x000076320e037816 */ /* 0x000fc40000000003 */
[----:B------:R-:W-:Y:S01]  /*21c0*/  PRMT R4, R15, 0x7632, R4 ;  /* 0x000076320f047816 */ /* 0x000fe20000000004 */
[----:B------:R-:W-:Y:S01]  /*21d0*/  FADD R6, R7, 1 ;  /* 0x3f80000007067421 */ /* 0x000fe20000000000 */
[----:B------:R-:W-:Y:S02]  /*21e0*/  SHF.L.U32 R5, R14, 0x10, RZ ;  /* 0x000000100e057819 */ /* 0x000fe400000006ff */
[----:B------:R-:W-:Y:S02]  /*21f0*/  SHF.L.U32 R3, R3, 0x10, RZ ;  /* 0x0000001003037819 */ /* 0x000fe400000006ff */
[----:B------:R-:W-:Y:S02]  /*2200*/  SHF.L.U32 R15, R15, 0x10, RZ ;  /* 0x000000100f0f7819 */ /* 0x000fe400000006ff */
[----:B------:R-:W-:Y:S01]  /*2210*/  SHF.L.U32 R7, R4, 0x10, RZ ;  /* 0x0000001004077819 */ /* 0x000fe200000006ff */
[----:B------:R-:W-:Y:S01]  /*2220*/  FMUL R17, R17, R6 ;  /* 0x0000000611117220 */ /* 0x000fe20000400000 */
[C---:B------:R-:W-:Y:S01]  /*2230*/  FMUL R4, R0.reuse, R5 ;  /* 0x0000000500047220 */ /* 0x040fe20000400000 */
[C---:B------:R-:W-:Y:S01]  /*2240*/  FMUL R6, R0.reuse, R3 ;  /* 0x0000000300067220 */ /* 0x040fe20000400000 */
[C---:B------:R-:W-:Y:S01]  /*2250*/  FMUL R8, R0.reuse, R15 ;  /* 0x0000000f00087220 */ /* 0x040fe20000400000 */
[C---:B------:R-:W-:Y:S01]  /*2260*/  FMUL R10, R0.reuse, R7 ;  /* 0x00000007000a7220 */ /* 0x040fe20000400000 */
[-C--:B------:R-:W-:Y:S01]  /*2270*/  FFMA R9, R9, R2.reuse, R4 ;  /* 0x0000000209097223 */ /* 0x080fe20000000004 */
[-C--:B------:R-:W-:Y:S01]  /*2280*/  FFMA R6, R11, R2.reuse, R6 ;  /* 0x000000020b067223 */ /* 0x080fe20000000006 */
[-C--:B------:R-:W-:Y:S01]  /*2290*/  FFMA R8, R13, R2.reuse, R8 ;  /* 0x000000020d087223 */ /* 0x080fe20000000008 */
[----:B------:R-:W-:Y:S01]  /*22a0*/  FFMA R10, R17, R2, R10 ;  /* 0x00000002110a7223 */ /* 0x000fe2000000000a */
[C---:B------:R-:W-:Y:S01]  /*22b0*/  FFMA R9, R0.reuse, R5, R9 ;  /* 0x0000000500097223 */ /* 0x040fe20000000009 */
[C---:B------:R-:W-:Y:S01]  /*22c0*/  FFMA R6, R0.reuse, R3, R6 ;  /* 0x0000000300067223 */ /* 0x040fe20000000006 */
[C---:B------:R-:W-:Y:S01]  /*22d0*/  FFMA R8, R0.reuse, R15, R8 ;  /* 0x0000000f00087223 */ /* 0x040fe20000000008 */
[----:B------:R-:W-:Y:S01]  /*22e0*/  FFMA R7, R0, R7, R10 ;  /* 0x0000000700077223 */ /* 0x000fe2000000000a */
[----:B------:R-:W-:-:S02]  /*22f0*/  IMAD.WIDE R12, R12, R21, c[0x0][0x1b0] ;  /* 0x00006c000c0c7625 */ /* 0x000fc400078e0215 */
[----:B------:R-:W-:Y:S02]  /*2300*/  F2FP.BF16.F32.PACK_AB R6, R6, R9 ;  /* 0x000000090606723e */ /* 0x000fe400000010ff */
[----:B------:R-:W-:Y:S01]  /*2310*/  F2FP.BF16.F32.PACK_AB R7, R7, R8 ;  /* 0x000000080707723e */ /* 0x000fe200000010ff */
[----:B------:R-:W-:Y:S06]  /*2320*/  @P0 EXIT ;  /* 0x000000000000094d */ /* 0x000fec0003800000 */
[----:B------:R-:W-:Y:S01]  /*2330*/  STG.E.64 [R12.64], R6 ;  /* 0x000000060c007986 */ /* 0x000fe2000c101b04 */
[----:B------:R-:W-:Y:S05]  /*2340*/  EXIT ;  /* 0x000000000000794d */ /* 0x000fea0003800000 */
.L_x_1:
[----:B------:R-:W-:-:S00]  /*2350*/  BRA `(.L_x_1) ;  /* 0xfffffff000007947 */ /* 0x000fc0000383ffff */
[----:B------:R-:W-:-:S00]  /*2360*/  NOP ;  /* 0x0000000000007918 */ /* 0x000fc00000000000 */
        /* <DEDUP_REMOVED lines=9> */
.L_x_2:


//--------------------- .nv.global.init           --------------------------
	.section	.nv.global.init,"aw",@progbits
.nv.global.init:
	.type		_$_str,@object
	.size		_$_str,(.L_0 - _$_str)
_$_str:
        /*0000*/ 	.byte	0x5f, 0x5f, 0x43, 0x55, 0x44, 0x41, 0x5f, 0x46, 0x54, 0x5a, 0x00
.L_0:


//--------------------- .nv.shared.triton__0d1d2d3d4d5d6d7d8d9d10d11de12de --------------------------
	.section	.nv.shared.triton__0d1d2d3d4d5d6d7d8d9d10d11de12de,"aw",@nobits
	.align	16
